//
// Generated by NVIDIA NVVM Compiler
//
// Compiler Build ID: CL-36424714
// Cuda compilation tools, release 13.0, V13.0.88
// Based on NVVM 20.0.0
//

.version 9.0
.target sm_100
.address_size 64

	// .globl	_Z15find_max_kernelPKfPfii
.extern .shared .align 16 .b8 sdata[];

.visible .entry _Z15find_max_kernelPKfPfii(
	.param .u64 .ptr .align 1 _Z15find_max_kernelPKfPfii_param_0,
	.param .u64 .ptr .align 1 _Z15find_max_kernelPKfPfii_param_1,
	.param .u32 _Z15find_max_kernelPKfPfii_param_2,
	.param .u32 _Z15find_max_kernelPKfPfii_param_3
)
{
	.reg .pred 	%p<7>;
	.reg .b32 	%r<20>;
	.reg .b32 	%f<10>;
	.reg .b64 	%rd<9>;

	ld.param.u64 	%rd2, [_Z15find_max_kernelPKfPfii_param_0];
	ld.param.u64 	%rd3, [_Z15find_max_kernelPKfPfii_param_1];
	ld.param.u32 	%r11, [_Z15find_max_kernelPKfPfii_param_3];
	mov.u32 	%r1, %ctaid.x;
	mov.u32 	%r2, %tid.x;
	shl.b32 	%r12, %r2, 2;
	mov.u32 	%r13, sdata;
	add.s32 	%r3, %r13, %r12;
	mov.b32 	%r14, -8388608;
	st.shared.u32 	[%r3], %r14;
	setp.ge.s32 	%p1, %r2, %r11;
	@%p1 bra 	$L__BB0_4;
	mul.lo.s32 	%r4, %r11, %r1;
	mov.u32 	%r5, %ntid.x;
	cvta.to.global.u64 	%rd1, %rd2;
	mov.f32 	%f9, 0fFF800000;
	mov.u32 	%r18, %r2;
$L__BB0_2:
	add.s32 	%r15, %r18, %r4;
	mul.wide.s32 	%rd4, %r15, 4;
	add.s64 	%rd5, %rd1, %rd4;
	ld.global.f32 	%f4, [%rd5];
	max.f32 	%f9, %f9, %f4;
	add.s32 	%r18, %r18, %r5;
	setp.lt.s32 	%p2, %r18, %r11;
	@%p2 bra 	$L__BB0_2;
	st.shared.f32 	[%r3], %f9;
$L__BB0_4:
	bar.sync 	0;
	mov.u32 	%r19, %ntid.x;
	setp.lt.u32 	%p3, %r19, 2;
	@%p3 bra 	$L__BB0_8;
$L__BB0_5:
	shr.u32 	%r10, %r19, 1;
	setp.ge.u32 	%p4, %r2, %r10;
	@%p4 bra 	$L__BB0_7;
	ld.shared.f32 	%f5, [%r3];
	shl.b32 	%r16, %r10, 2;
	add.s32 	%r17, %r3, %r16;
	ld.shared.f32 	%f6, [%r17];
	max.f32 	%f7, %f5, %f6;
	st.shared.f32 	[%r3], %f7;
$L__BB0_7:
	bar.sync 	0;
	setp.gt.u32 	%p5, %r19, 3;
	mov.u32 	%r19, %r10;
	@%p5 bra 	$L__BB0_5;
$L__BB0_8:
	setp.ne.s32 	%p6, %r2, 0;
	@%p6 bra 	$L__BB0_10;
	ld.shared.f32 	%f8, [sdata];
	cvta.to.global.u64 	%rd6, %rd3;
	mul.wide.u32 	%rd7, %r1, 4;
	add.s64 	%rd8, %rd6, %rd7;
	st.global.f32 	[%rd8], %f8;
$L__BB0_10:
	ret;

}
	// .globl	_Z24exp_sum_normalize_kernelPfPKfS_ii
.visible .entry _Z24exp_sum_normalize_kernelPfPKfS_ii(
	.param .u64 .ptr .align 1 _Z24exp_sum_normalize_kernelPfPKfS_ii_param_0,
	.param .u64 .ptr .align 1 _Z24exp_sum_normalize_kernelPfPKfS_ii_param_1,
	.param .u64 .ptr .align 1 _Z24exp_sum_normalize_kernelPfPKfS_ii_param_2,
	.param .u32 _Z24exp_sum_normalize_kernelPfPKfS_ii_param_3,
	.param .u32 _Z24exp_sum_normalize_kernelPfPKfS_ii_param_4
)
{
	.reg .pred 	%p<11>;
	.reg .b32 	%r<27>;
	.reg .b32 	%f<27>;
	.reg .b64 	%rd<15>;

	ld.param.u64 	%rd4, [_Z24exp_sum_normalize_kernelPfPKfS_ii_param_0];
	ld.param.u64 	%rd5, [_Z24exp_sum_normalize_kernelPfPKfS_ii_param_1];
	ld.param.u64 	%rd3, [_Z24exp_sum_normalize_kernelPfPKfS_ii_param_2];
	ld.param.u32 	%r14, [_Z24exp_sum_normalize_kernelPfPKfS_ii_param_4];
	cvta.to.global.u64 	%rd1, %rd4;
	cvta.to.global.u64 	%rd6, %rd5;
	mov.u32 	%r1, %ctaid.x;
	mul.wide.u32 	%rd7, %r1, 4;
	add.s64 	%rd8, %rd6, %rd7;
	ld.global.f32 	%f1, [%rd8];
	mov.u32 	%r26, %tid.x;
	shl.b32 	%r15, %r26, 2;
	mov.u32 	%r16, sdata;
	add.s32 	%r3, %r16, %r15;
	mov.b32 	%r17, 0;
	st.shared.u32 	[%r3], %r17;
	setp.ge.s32 	%p1, %r26, %r14;
	@%p1 bra 	$L__BB1_4;
	mul.lo.s32 	%r4, %r14, %r1;
	mov.f32 	%f26, 0f00000000;
	mov.u32 	%r5, %ntid.x;
	mov.u32 	%r24, %r26;
$L__BB1_2:
	add.s32 	%r18, %r24, %r4;
	mul.wide.s32 	%rd9, %r18, 4;
	add.s64 	%rd10, %rd1, %rd9;
	ld.global.f32 	%f6, [%rd10];
	sub.f32 	%f7, %f6, %f1;
	fma.rn.f32 	%f8, %f7, 0f3BBB989D, 0f3F000000;
	cvt.sat.f32.f32 	%f9, %f8;
	mov.f32 	%f10, 0f4B400001;
	mov.f32 	%f11, 0f437C0000;
	fma.rm.f32 	%f12, %f9, %f11, %f10;
	add.f32 	%f13, %f12, 0fCB40007F;
	neg.f32 	%f14, %f13;
	fma.rn.f32 	%f15, %f7, 0f3FB8AA3B, %f14;
	fma.rn.f32 	%f16, %f7, 0f32A57060, %f15;
	mov.b32 	%r19, %f12;
	shl.b32 	%r20, %r19, 23;
	mov.b32 	%f17, %r20;
	ex2.approx.ftz.f32 	%f18, %f16;
	mul.f32 	%f19, %f18, %f17;
	st.global.f32 	[%rd10], %f19;
	add.f32 	%f26, %f26, %f19;
	add.s32 	%r24, %r24, %r5;
	setp.lt.s32 	%p2, %r24, %r14;
	@%p2 bra 	$L__BB1_2;
	st.shared.f32 	[%r3], %f26;
$L__BB1_4:
	bar.sync 	0;
	mov.u32 	%r8, %ntid.x;
	setp.lt.u32 	%p3, %r8, 2;
	@%p3 bra 	$L__BB1_9;
	mov.u32 	%r25, %r8;
$L__BB1_6:
	shr.u32 	%r10, %r25, 1;
	setp.ge.u32 	%p4, %r26, %r10;
	@%p4 bra 	$L__BB1_8;
	shl.b32 	%r21, %r10, 2;
	add.s32 	%r22, %r3, %r21;
	ld.shared.f32 	%f20, [%r22];
	ld.shared.f32 	%f21, [%r3];
	add.f32 	%f22, %f20, %f21;
	st.shared.f32 	[%r3], %f22;
$L__BB1_8:
	bar.sync 	0;
	setp.gt.u32 	%p5, %r25, 3;
	mov.u32 	%r25, %r10;
	@%p5 bra 	$L__BB1_6;
$L__BB1_9:
	setp.ne.s32 	%p6, %r26, 0;
	cvta.to.global.u64 	%rd11, %rd3;
	add.s64 	%rd2, %rd11, %rd7;
	@%p6 bra 	$L__BB1_11;
	ld.shared.f32 	%f23, [sdata];
	st.global.f32 	[%rd2], %f23;
$L__BB1_11:
	setp.ge.s32 	%p7, %r26, %r14;
	bar.sync 	0;
	ld.global.f32 	%f4, [%rd2];
	setp.leu.f32 	%p8, %f4, 0f00000000;
	or.pred  	%p9, %p8, %p7;
	@%p9 bra 	$L__BB1_14;
	mul.lo.s32 	%r11, %r14, %r1;
$L__BB1_13:
	add.s32 	%r23, %r26, %r11;
	mul.wide.s32 	%rd13, %r23, 4;
	add.s64 	%rd14, %rd1, %rd13;
	ld.global.f32 	%f24, [%rd14];
	div.rn.f32 	%f25, %f24, %f4;
	st.global.f32 	[%rd14], %f25;
	add.s32 	%r26, %r26, %r8;
	setp.lt.s32 	%p10, %r26, %r14;
	@%p10 bra 	$L__BB1_13;
$L__BB1_14:
	ret;

}
	// .globl	_Z12scale_kernelPffi
.visible .entry _Z12scale_kernelPffi(
	.param .u64 .ptr .align 1 _Z12scale_kernelPffi_param_0,
	.param .f32 _Z12scale_kernelPffi_param_1,
	.param .u32 _Z12scale_kernelPffi_param_2
)
{
	.reg .pred 	%p<2>;
	.reg .b32 	%r<6>;
	.reg .b32 	%f<4>;
	.reg .b64 	%rd<5>;

	ld.param.u64 	%rd1, [_Z12scale_kernelPffi_param_0];
	ld.param.f32 	%f1, [_Z12scale_kernelPffi_param_1];
	ld.param.u32 	%r2, [_Z12scale_kernelPffi_param_2];
	mov.u32 	%r3, %ctaid.x;
	mov.u32 	%r4, %ntid.x;
	mov.u32 	%r5, %tid.x;
	mad.lo.s32 	%r1, %r3, %r4, %r5;
	setp.ge.s32 	%p1, %r1, %r2;
	@%p1 bra 	$L__BB2_2;
	cvta.to.global.u64 	%rd2, %rd1;
	mul.wide.s32 	%rd3, %r1, 4;
	add.s64 	%rd4, %rd2, %rd3;
	ld.global.f32 	%f2, [%rd4];
	mul.f32 	%f3, %f1, %f2;
	st.global.f32 	[%rd4], %f3;
$L__BB2_2:
	ret;

}
	// .globl	_Z19concat_heads_kernelPKfPfiiii
.visible .entry _Z19concat_heads_kernelPKfPfiiii(
	.param .u64 .ptr .align 1 _Z19concat_heads_kernelPKfPfiiii_param_0,
	.param .u64 .ptr .align 1 _Z19concat_heads_kernelPKfPfiiii_param_1,
	.param .u32 _Z19concat_heads_kernelPKfPfiiii_param_2,
	.param .u32 _Z19concat_heads_kernelPKfPfiiii_param_3,
	.param .u32 _Z19concat_heads_kernelPKfPfiiii_param_4,
	.param .u32 _Z19concat_heads_kernelPKfPfiiii_param_5
)
{
	.reg .pred 	%p<5>;
	.reg .b32 	%r<27>;
	.reg .b32 	%f<2>;
	.reg .b64 	%rd<9>;

	ld.param.u64 	%rd3, [_Z19concat_heads_kernelPKfPfiiii_param_0];
	ld.param.u64 	%rd4, [_Z19concat_heads_kernelPKfPfiiii_param_1];
	ld.param.u32 	%r15, [_Z19concat_heads_kernelPKfPfiiii_param_3];
	ld.param.u32 	%r16, [_Z19concat_heads_kernelPKfPfiiii_param_4];
	ld.param.u32 	%r17, [_Z19concat_heads_kernelPKfPfiiii_param_5];
	mov.u32 	%r1, %ctaid.x;
	rem.u32 	%r2, %r1, %r16;
	mov.u32 	%r25, %tid.y;
	setp.ge.s32 	%p1, %r25, %r15;
	@%p1 bra 	$L__BB3_6;
	div.u32 	%r18, %r1, %r16;
	mov.u32 	%r4, %tid.x;
	mul.lo.s32 	%r5, %r18, %r15;
	mad.lo.s32 	%r19, %r18, %r16, %r2;
	mul.lo.s32 	%r6, %r19, %r15;
	mov.u32 	%r7, %ntid.x;
	mov.u32 	%r8, %ntid.y;
	cvta.to.global.u64 	%rd1, %rd3;
	cvta.to.global.u64 	%rd2, %rd4;
$L__BB3_2:
	setp.ge.s32 	%p2, %r4, %r17;
	@%p2 bra 	$L__BB3_5;
	add.s32 	%r20, %r25, %r5;
	mad.lo.s32 	%r21, %r20, %r16, %r2;
	mul.lo.s32 	%r10, %r21, %r17;
	add.s32 	%r22, %r25, %r6;
	mul.lo.s32 	%r11, %r22, %r17;
	mov.u32 	%r26, %r4;
$L__BB3_4:
	add.s32 	%r23, %r26, %r10;
	add.s32 	%r24, %r11, %r26;
	mul.wide.s32 	%rd5, %r23, 4;
	add.s64 	%rd6, %rd1, %rd5;
	ld.global.f32 	%f1, [%rd6];
	mul.wide.s32 	%rd7, %r24, 4;
	add.s64 	%rd8, %rd2, %rd7;
	st.global.f32 	[%rd8], %f1;
	add.s32 	%r26, %r26, %r7;
	setp.lt.s32 	%p3, %r26, %r17;
	@%p3 bra 	$L__BB3_4;
$L__BB3_5:
	add.s32 	%r25, %r25, %r8;
	setp.lt.s32 	%p4, %r25, %r15;
	@%p4 bra 	$L__BB3_2;
$L__BB3_6:
	ret;

}


// ===== COMPILED SASS (sm_100) =====

	.target	sm_100

	.elftype	@"ET_EXEC"


//--------------------- .note.nv.tkinfo           --------------------------
	.section	.note.nv.tkinfo,"",@"SHT_NOTE"
	.sectionflags	@"SHF_NOTE_NV_TKINFO"
	.tkinfo
        /*0018*/ 	.word	0x00000002
        /*0030*/ 	.string	""
        /*0030*/ 	.string	"ptxas"
        /*0030*/ 	.string	"Cuda compilation tools, release 13.0, V13.0.88"
        /*0030*/ 	.string	"Build cuda_13.0.r13.0/compiler.36424714_0"
        /*0030*/ 	.string	"-arch sm_100 -m 64 "



//--------------------- .note.nv.cuinfo           --------------------------
	.section	.note.nv.cuinfo,"",@"SHT_NOTE"
	.sectionflags	@"SHF_NOTE_NV_CUINFO"
        /*0018*/ 	.short	0x0002
        /*001a*/ 	.short	0x0064
        /*001c*/ 	.short	0x0082
	.zero		2


//--------------------- .nv.info                  --------------------------
	.section	.nv.info,"",@"SHT_CUDA_INFO"
	.align	4


	//----- nvinfo : EIATTR_REGCOUNT
	.align		4
        /*0000*/ 	.byte	0x04, 0x2f
        /*0002*/ 	.short	(.L_1 - .L_0)
	.align		4
.L_0:
        /*0004*/ 	.word	index@(_Z15find_max_kernelPKfPfii)
        /*0008*/ 	.word	0x0000000e


	//----- nvinfo : EIATTR_FRAME_SIZE
	.align		4
.L_1:
        /*000c*/ 	.byte	0x04, 0x11
        /*000e*/ 	.short	(.L_3 - .L_2)
	.align		4
.L_2:
        /*0010*/ 	.word	index@(_Z15find_max_kernelPKfPfii)
        /*0014*/ 	.word	0x00000000


	//----- nvinfo : EIATTR_REGCOUNT
	.align		4
.L_3:
        /*0018*/ 	.byte	0x04, 0x2f
        /*001a*/ 	.short	(.L_5 - .L_4)
	.align		4
.L_4:
        /*001c*/ 	.word	index@(_Z24exp_sum_normalize_kernelPfPKfS_ii)
        /*0020*/ 	.word	0x00000016


	//----- nvinfo : EIATTR_FRAME_SIZE
	.align		4
.L_5:
        /*0024*/ 	.byte	0x04, 0x11
        /*0026*/ 	.short	(.L_7 - .L_6)
	.align		4
.L_6:
        /*0028*/ 	.word	index@($__internal_0_$__cuda_sm3x_div_rn_noftz_f32_slowpath)
        /*002c*/ 	.word	0x00000000


	//----- nvinfo : EIATTR_FRAME_SIZE
	.align		4
.L_7:
        /*0030*/ 	.byte	0x04, 0x11
        /*0032*/ 	.short	(.L_9 - .L_8)
	.align		4
.L_8:
        /*0034*/ 	.word	index@(_Z24exp_sum_normalize_kernelPfPKfS_ii)
        /*0038*/ 	.word	0x00000000


	//----- nvinfo : EIATTR_REGCOUNT
	.align		4
.L_9:
        /*003c*/ 	.byte	0x04, 0x2f
        /*003e*/ 	.short	(.L_11 - .L_10)
	.align		4
.L_10:
        /*0040*/ 	.word	index@(_Z12scale_kernelPffi)
        /*0044*/ 	.word	0x00000008


	//----- nvinfo : EIATTR_FRAME_SIZE
	.align		4
.L_11:
        /*0048*/ 	.byte	0x04, 0x11
        /*004a*/ 	.short	(.L_13 - .L_12)
	.align		4
.L_12:
        /*004c*/ 	.word	index@(_Z12scale_kernelPffi)
        /*0050*/ 	.word	0x00000000


	//----- nvinfo : EIATTR_REGCOUNT
	.align		4
.L_13:
        /*0054*/ 	.byte	0x04, 0x2f
        /*0056*/ 	.short	(.L_15 - .L_14)
	.align		4
.L_14:
        /*0058*/ 	.word	index@(_Z19concat_heads_kernelPKfPfiiii)
        /*005c*/ 	.word	0x00000014


	//----- nvinfo : EIATTR_FRAME_SIZE
	.align		4
.L_15:
        /*0060*/ 	.byte	0x04, 0x11
        /*0062*/ 	.short	(.L_17 - .L_16)
	.align		4
.L_16:
        /*0064*/ 	.word	index@(_Z19concat_heads_kernelPKfPfiiii)
        /*0068*/ 	.word	0x00000000


	//----- nvinfo : EIATTR_MIN_STACK_SIZE
	.align		4
.L_17:
        /*006c*/ 	.byte	0x04, 0x12
        /*006e*/ 	.short	(.L_19 - .L_18)
	.align		4
.L_18:
        /*0070*/ 	.word	index@(_Z19concat_heads_kernelPKfPfiiii)
        /*0074*/ 	.word	0x00000000


	//----- nvinfo : EIATTR_MIN_STACK_SIZE
	.align		4
.L_19:
        /*0078*/ 	.byte	0x04, 0x12
        /*007a*/ 	.short	(.L_21 - .L_20)
	.align		4
.L_20:
        /*007c*/ 	.word	index@(_Z12scale_kernelPffi)
        /*0080*/ 	.word	0x00000000


	//----- nvinfo : EIATTR_MIN_STACK_SIZE
	.align		4
.L_21:
        /*0084*/ 	.byte	0x04, 0x12
        /*0086*/ 	.short	(.L_23 - .L_22)
	.align		4
.L_22:
        /*0088*/ 	.word	index@(_Z24exp_sum_normalize_kernelPfPKfS_ii)
        /*008c*/ 	.word	0x00000000


	//----- nvinfo : EIATTR_MIN_STACK_SIZE
	.align		4
.L_23:
        /*0090*/ 	.byte	0x04, 0x12
        /*0092*/ 	.short	(.L_25 - .L_24)
	.align		4
.L_24:
        /*0094*/ 	.word	index@(_Z15find_max_kernelPKfPfii)
        /*0098*/ 	.word	0x00000000
.L_25:


//--------------------- .nv.compat                --------------------------
	.section	.nv.compat,"",@"SHT_CUDA_COMPAT_INFO"
	.align	4
        /*0000*/ 	.byte	0x02, 0x09, 0x00, 0x00, 0x02, 0x02, 0x01, 0x00, 0x02, 0x05, 0x05, 0x00, 0x03, 0x07, 0x01, 0x01
        /*0010*/ 	.byte	0x02, 0x03, 0x00, 0x00, 0x02, 0x06, 0x01, 0x00, 0x04, 0x0b, 0x08, 0x00, 0x01, 0x00, 0x00, 0x00
        /*0020*/ 	.byte	0x00, 0x00, 0x00, 0x00


//--------------------- .nv.info._Z19concat_heads_kernelPKfPfiiii --------------------------
	.section	.nv.info._Z19concat_heads_kernelPKfPfiiii,"",@"SHT_CUDA_INFO"
	.sectionflags	@""
	.align	4


	//----- nvinfo : EIATTR_CUDA_API_VERSION
	.align		4
        /*0000*/ 	.byte	0x04, 0x37
        /*0002*/ 	.short	(.L_27 - .L_26)
.L_26:
        /*0004*/ 	.word	0x00000082


	//----- nvinfo : EIATTR_KPARAM_INFO
	.align		4
.L_27:
        /*0008*/ 	.byte	0x04, 0x17
        /*000a*/ 	.short	(.L_29 - .L_28)
.L_28:
        /*000c*/ 	.word	0x00000000
        /*0010*/ 	.short	0x0005
        /*0012*/ 	.short	0x001c
        /*0014*/ 	.byte	0x00, 0xf0, 0x11, 0x00


	//----- nvinfo : EIATTR_KPARAM_INFO
	.align		4
.L_29:
        /*0018*/ 	.byte	0x04, 0x17
        /*001a*/ 	.short	(.L_31 - .L_30)
.L_30:
        /*001c*/ 	.word	0x00000000
        /*0020*/ 	.short	0x0004
        /*0022*/ 	.short	0x0018
        /*0024*/ 	.byte	0x00, 0xf0, 0x11, 0x00


	//----- nvinfo : EIATTR_KPARAM_INFO
	.align		4
.L_31:
        /*0028*/ 	.byte	0x04, 0x17
        /*002a*/ 	.short	(.L_33 - .L_32)
.L_32:
        /*002c*/ 	.word	0x00000000
        /*0030*/ 	.short	0x0003
        /*0032*/ 	.short	0x0014
        /*0034*/ 	.byte	0x00, 0xf0, 0x11, 0x00


	//----- nvinfo : EIATTR_KPARAM_INFO
	.align		4
.L_33:
        /*0038*/ 	.byte	0x04, 0x17
        /*003a*/ 	.short	(.L_35 - .L_34)
.L_34:
        /*003c*/ 	.word	0x00000000
        /*0040*/ 	.short	0x0002
        /*0042*/ 	.short	0x0010
        /*0044*/ 	.byte	0x00, 0xf0, 0x11, 0x00


	//----- nvinfo : EIATTR_KPARAM_INFO
	.align		4
.L_35:
        /*0048*/ 	.byte	0x04, 0x17
        /*004a*/ 	.short	(.L_37 - .L_36)
.L_36:
        /*004c*/ 	.word	0x00000000
        /*0050*/ 	.short	0x0001
        /*0052*/ 	.short	0x0008
        /*0054*/ 	.byte	0x00, 0xf5, 0x21, 0x00


	//----- nvinfo : EIATTR_KPARAM_INFO
	.align		4
.L_37:
        /*0058*/ 	.byte	0x04, 0x17
        /*005a*/ 	.short	(.L_39 - .L_38)
.L_38:
        /*005c*/ 	.word	0x00000000
        /*0060*/ 	.short	0x0000
        /*0062*/ 	.short	0x0000
        /*0064*/ 	.byte	0x00, 0xf5, 0x21, 0x00


	//----- nvinfo : EIATTR_SPARSE_MMA_MASK
	.align		4
.L_39:
        /*0068*/ 	.byte	0x03, 0x50
        /*006a*/ 	.short	0x0000


	//----- nvinfo : EIATTR_MAXREG_COUNT
	.align		4
        /*006c*/ 	.byte	0x03, 0x1b
        /*006e*/ 	.short	0x00ff


	//----- nvinfo : EIATTR_MERCURY_ISA_VERSION
	.align		4
        /*0070*/ 	.byte	0x03, 0x5f
        /*0072*/ 	.short	0x0101


	//----- nvinfo : EIATTR_VRC_CTA_INIT_COUNT
	.align		4
        /*0074*/ 	.byte	0x02, 0x4a
	.zero		1
	.zero		1


	//----- nvinfo : EIATTR_EXIT_INSTR_OFFSETS
	.align		4
        /*0078*/ 	.byte	0x04, 0x1c
        /*007a*/ 	.short	(.L_41 - .L_40)


	//   ....[0]....
.L_40:
        /*007c*/ 	.word	0x00000140


	//   ....[1]....
        /*0080*/ 	.word	0x000003b0


	//----- nvinfo : EIATTR_CRS_STACK_SIZE
	.align		4
.L_41:
        /*0084*/ 	.byte	0x04, 0x1e
        /*0086*/ 	.short	(.L_43 - .L_42)
.L_42:
        /*0088*/ 	.word	0x00000000


	//----- nvinfo : EIATTR_CBANK_PARAM_SIZE
	.align		4
.L_43:
        /*008c*/ 	.byte	0x03, 0x19
        /*008e*/ 	.short	0x0020


	//----- nvinfo : EIATTR_PARAM_CBANK
	.align		4
        /*0090*/ 	.byte	0x04, 0x0a
        /*0092*/ 	.short	(.L_45 - .L_44)
	.align		4
.L_44:
        /*0094*/ 	.word	index@(.nv.constant0._Z19concat_heads_kernelPKfPfiiii)
        /*0098*/ 	.short	0x0380
        /*009a*/ 	.short	0x0020


	//----- nvinfo : EIATTR_SW_WAR
	.align		4
.L_45:
        /*009c*/ 	.byte	0x04, 0x36
        /*009e*/ 	.short	(.L_47 - .L_46)
.L_46:
        /*00a0*/ 	.word	0x00000008
.L_47:


//--------------------- .nv.info._Z12scale_kernelPffi --------------------------
	.section	.nv.info._Z12scale_kernelPffi,"",@"SHT_CUDA_INFO"
	.sectionflags	@""
	.align	4


	//----- nvinfo : EIATTR_CUDA_API_VERSION
	.align		4
        /*0000*/ 	.byte	0x04, 0x37
        /*0002*/ 	.short	(.L_49 - .L_48)
.L_48:
        /*0004*/ 	.word	0x00000082


	//----- nvinfo : EIATTR_KPARAM_INFO
	.align		4
.L_49:
        /*0008*/ 	.byte	0x04, 0x17
        /*000a*/ 	.short	(.L_51 - .L_50)
.L_50:
        /*000c*/ 	.word	0x00000000
        /*0010*/ 	.short	0x0002
        /*0012*/ 	.short	0x000c
        /*0014*/ 	.byte	0x00, 0xf0, 0x11, 0x00


	//----- nvinfo : EIATTR_KPARAM_INFO
	.align		4
.L_51:
        /*0018*/ 	.byte	0x04, 0x17
        /*001a*/ 	.short	(.L_53 - .L_52)
.L_52:
        /*001c*/ 	.word	0x00000000
        /*0020*/ 	.short	0x0001
        /*0022*/ 	.short	0x0008
        /*0024*/ 	.byte	0x00, 0xf0, 0x11, 0x00


	//----- nvinfo : EIATTR_KPARAM_INFO
	.align		4
.L_53:
        /*0028*/ 	.byte	0x04, 0x17
        /*002a*/ 	.short	(.L_55 - .L_54)
.L_54:
        /*002c*/ 	.word	0x00000000
        /*0030*/ 	.short	0x0000
        /*0032*/ 	.short	0x0000
        /*0034*/ 	.byte	0x00, 0xf5, 0x21, 0x00


	//----- nvinfo : EIATTR_SPARSE_MMA_MASK
	.align		4
.L_55:
        /*0038*/ 	.byte	0x03, 0x50
        /*003a*/ 	.short	0x0000


	//----- nvinfo : EIATTR_MAXREG_COUNT
	.align		4
        /*003c*/ 	.byte	0x03, 0x1b
        /*003e*/ 	.short	0x00ff


	//----- nvinfo : EIATTR_MERCURY_ISA_VERSION
	.align		4
        /*0040*/ 	.byte	0x03, 0x5f
        /*0042*/ 	.short	0x0101


	//----- nvinfo : EIATTR_VRC_CTA_INIT_COUNT
	.align		4
        /*0044*/ 	.byte	0x02, 0x4a
	.zero		1
	.zero		1


	//----- nvinfo : EIATTR_EXIT_INSTR_OFFSETS
	.align		4
        /*0048*/ 	.byte	0x04, 0x1c
        /*004a*/ 	.short	(.L_57 - .L_56)


	//   ....[0]....
.L_56:
        /*004c*/ 	.word	0x00000070


	//   ....[1]....
        /*0050*/ 	.word	0x000000f0


	//----- nvinfo : EIATTR_CBANK_PARAM_SIZE
	.align		4
.L_57:
        /*0054*/ 	.byte	0x03, 0x19
        /*0056*/ 	.short	0x0010


	//----- nvinfo : EIATTR_PARAM_CBANK
	.align		4
        /*0058*/ 	.byte	0x04, 0x0a
        /*005a*/ 	.short	(.L_59 - .L_58)
	.align		4
.L_58:
        /*005c*/ 	.word	index@(.nv.constant0._Z12scale_kernelPffi)
        /*0060*/ 	.short	0x0380
        /*0062*/ 	.short	0x0010


	//----- nvinfo : EIATTR_SW_WAR
	.align		4
.L_59:
        /*0064*/ 	.byte	0x04, 0x36
        /*0066*/ 	.short	(.L_61 - .L_60)
.L_60:
        /*0068*/ 	.word	0x00000008
.L_61:


//--------------------- .nv.info._Z24exp_sum_normalize_kernelPfPKfS_ii --------------------------
	.section	.nv.info._Z24exp_sum_normalize_kernelPfPKfS_ii,"",@"SHT_CUDA_INFO"
	.sectionflags	@""
	.align	4


	//----- nvinfo : EIATTR_CUDA_API_VERSION
	.align		4
        /*0000*/ 	.byte	0x04, 0x37
        /*0002*/ 	.short	(.L_63 - .L_62)
.L_62:
        /*0004*/ 	.word	0x00000082


	//----- nvinfo : EIATTR_KPARAM_INFO
	.align		4
.L_63:
        /*0008*/ 	.byte	0x04, 0x17
        /*000a*/ 	.short	(.L_65 - .L_64)
.L_64:
        /*000c*/ 	.word	0x00000000
        /*0010*/ 	.short	0x0004
        /*0012*/ 	.short	0x001c
        /*0014*/ 	.byte	0x00, 0xf0, 0x11, 0x00


	//----- nvinfo : EIATTR_KPARAM_INFO
	.align		4
.L_65:
        /*0018*/ 	.byte	0x04, 0x17
        /*001a*/ 	.short	(.L_67 - .L_66)
.L_66:
        /*001c*/ 	.word	0x00000000
        /*0020*/ 	.short	0x0003
        /*0022*/ 	.short	0x0018
        /*0024*/ 	.byte	0x00, 0xf0, 0x11, 0x00


	//----- nvinfo : EIATTR_KPARAM_INFO
	.align		4
.L_67:
        /*0028*/ 	.byte	0x04, 0x17
        /*002a*/ 	.short	(.L_69 - .L_68)
.L_68:
        /*002c*/ 	.word	0x00000000
        /*0030*/ 	.short	0x0002
        /*0032*/ 	.short	0x0010
        /*0034*/ 	.byte	0x00, 0xf5, 0x21, 0x00


	//----- nvinfo : EIATTR_KPARAM_INFO
	.align		4
.L_69:
        /*0038*/ 	.byte	0x04, 0x17
        /*003a*/ 	.short	(.L_71 - .L_70)
.L_70:
        /*003c*/ 	.word	0x00000000
        /*0040*/ 	.short	0x0001
        /*0042*/ 	.short	0x0008
        /*0044*/ 	.byte	0x00, 0xf5, 0x21, 0x00


	//----- nvinfo : EIATTR_KPARAM_INFO
	.align		4
.L_71:
        /*0048*/ 	.byte	0x04, 0x17
        /*004a*/ 	.short	(.L_73 - .L_72)
.L_72:
        /*004c*/ 	.word	0x00000000
        /*0050*/ 	.short	0x0000
        /*0052*/ 	.short	0x0000
        /*0054*/ 	.byte	0x00, 0xf5, 0x21, 0x00


	//----- nvinfo : EIATTR_SPARSE_MMA_MASK
	.align		4
.L_73:
        /*0058*/ 	.byte	0x03, 0x50
        /*005a*/ 	.short	0x0000


	//----- nvinfo : EIATTR_MAXREG_COUNT
	.align		4
        /*005c*/ 	.byte	0x03, 0x1b
        /*005e*/ 	.short	0x00ff


	//----- nvinfo : EIATTR_NUM_BARRIERS
	.align		4
        /*0060*/ 	.byte	0x02, 0x4c
        /*0062*/ 	.byte	0x01
	.zero		1


	//----- nvinfo : EIATTR_MERCURY_ISA_VERSION
	.align		4
        /*0064*/ 	.byte	0x03, 0x5f
        /*0066*/ 	.short	0x0101


	//----- nvinfo : EIATTR_VRC_CTA_INIT_COUNT
	.align		4
        /*0068*/ 	.byte	0x02, 0x4a
	.zero		1
	.zero		1


	//----- nvinfo : EIATTR_EXIT_INSTR_OFFSETS
	.align		4
        /*006c*/ 	.byte	0x04, 0x1c
        /*006e*/ 	.short	(.L_75 - .L_74)


	//   ....[0]....
.L_74:
        /*0070*/ 	.word	0x000004a0


	//   ....[1]....
        /*0074*/ 	.word	0x000005f0


	//----- nvinfo : EIATTR_CRS_STACK_SIZE
	.align		4
.L_75:
        /*0078*/ 	.byte	0x04, 0x1e
        /*007a*/ 	.short	(.L_77 - .L_76)
.L_76:
        /*007c*/ 	.word	0x00000000


	//----- nvinfo : EIATTR_CBANK_PARAM_SIZE
	.align		4
.L_77:
        /*0080*/ 	.byte	0x03, 0x19
        /*0082*/ 	.short	0x0020


	//----- nvinfo : EIATTR_PARAM_CBANK
	.align		4
        /*0084*/ 	.byte	0x04, 0x0a
        /*0086*/ 	.short	(.L_79 - .L_78)
	.align		4
.L_78:
        /*0088*/ 	.word	index@(.nv.constant0._Z24exp_sum_normalize_kernelPfPKfS_ii)
        /*008c*/ 	.short	0x0380
        /*008e*/ 	.short	0x0020


	//----- nvinfo : EIATTR_SW_WAR
	.align		4
.L_79:
        /*0090*/ 	.byte	0x04, 0x36
        /*0092*/ 	.short	(.L_81 - .L_80)
.L_80:
        /*0094*/ 	.word	0x00000008
.L_81:


//--------------------- .nv.info._Z15find_max_kernelPKfPfii --------------------------
	.section	.nv.info._Z15find_max_kernelPKfPfii,"",@"SHT_CUDA_INFO"
	.sectionflags	@""
	.align	4


	//----- nvinfo : EIATTR_CUDA_API_VERSION
	.align		4
        /*0000*/ 	.byte	0x04, 0x37
        /*0002*/ 	.short	(.L_83 - .L_82)
.L_82:
        /*0004*/ 	.word	0x00000082


	//----- nvinfo : EIATTR_KPARAM_INFO
	.align		4
.L_83:
        /*0008*/ 	.byte	0x04, 0x17
        /*000a*/ 	.short	(.L_85 - .L_84)
.L_84:
        /*000c*/ 	.word	0x00000000
        /*0010*/ 	.short	0x0003
        /*0012*/ 	.short	0x0014
        /*0014*/ 	.byte	0x00, 0xf0, 0x11, 0x00


	//----- nvinfo : EIATTR_KPARAM_INFO
	.align		4
.L_85:
        /*0018*/ 	.byte	0x04, 0x17
        /*001a*/ 	.short	(.L_87 - .L_86)
.L_86:
        /*001c*/ 	.word	0x00000000
        /*0020*/ 	.short	0x0002
        /*0022*/ 	.short	0x0010
        /*0024*/ 	.byte	0x00, 0xf0, 0x11, 0x00


	//----- nvinfo : EIATTR_KPARAM_INFO
	.align		4
.L_87:
        /*0028*/ 	.byte	0x04, 0x17
        /*002a*/ 	.short	(.L_89 - .L_88)
.L_88:
        /*002c*/ 	.word	0x00000000
        /*0030*/ 	.short	0x0001
        /*0032*/ 	.short	0x0008
        /*0034*/ 	.byte	0x00, 0xf5, 0x21, 0x00


	//----- nvinfo : EIATTR_KPARAM_INFO
	.align		4
.L_89:
        /*0038*/ 	.byte	0x04, 0x17
        /*003a*/ 	.short	(.L_91 - .L_90)
.L_90:
        /*003c*/ 	.word	0x00000000
        /*0040*/ 	.short	0x0000
        /*0042*/ 	.short	0x0000
        /*0044*/ 	.byte	0x00, 0xf5, 0x21, 0x00


	//----- nvinfo : EIATTR_SPARSE_MMA_MASK
	.align		4
.L_91:
        /*0048*/ 	.byte	0x03, 0x50
        /*004a*/ 	.short	0x0000


	//----- nvinfo : EIATTR_MAXREG_COUNT
	.align		4
        /*004c*/ 	.byte	0x03, 0x1b
        /*004e*/ 	.short	0x00ff


	//----- nvinfo : EIATTR_NUM_BARRIERS
	.align		4
        /*0050*/ 	.byte	0x02, 0x4c
        /*0052*/ 	.byte	0x01
	.zero		1


	//----- nvinfo : EIATTR_MERCURY_ISA_VERSION
	.align		4
        /*0054*/ 	.byte	0x03, 0x5f
        /*0056*/ 	.short	0x0101


	//----- nvinfo : EIATTR_VRC_CTA_INIT_COUNT
	.align		4
        /*0058*/ 	.byte	0x02, 0x4a
	.zero		1
	.zero		1


	//----- nvinfo : EIATTR_EXIT_INSTR_OFFSETS
	.align		4
        /*005c*/ 	.byte	0x04, 0x1c
        /*005e*/ 	.short	(.L_93 - .L_92)


	//   ....[0]....
.L_92:
        /*0060*/ 	.word	0x000002e0


	//   ....[1]....
        /*0064*/ 	.word	0x00000360


	//----- nvinfo : EIATTR_CRS_STACK_SIZE
	.align		4
.L_93:
        /*0068*/ 	.byte	0x04, 0x1e
        /*006a*/ 	.short	(.L_95 - .L_94)
.L_94:
        /*006c*/ 	.word	0x00000000


	//----- nvinfo : EIATTR_CBANK_PARAM_SIZE
	.align		4
.L_95:
        /*0070*/ 	.byte	0x03, 0x19
        /*0072*/ 	.short	0x0018


	//----- nvinfo : EIATTR_PARAM_CBANK
	.align		4
        /*0074*/ 	.byte	0x04, 0x0a
        /*0076*/ 	.short	(.L_97 - .L_96)
	.align		4
.L_96:
        /*0078*/ 	.word	index@(.nv.constant0._Z15find_max_kernelPKfPfii)
        /*007c*/ 	.short	0x0380
        /*007e*/ 	.short	0x0018


	//----- nvinfo : EIATTR_SW_WAR
	.align		4
.L_97:
        /*0080*/ 	.byte	0x04, 0x36
        /*0082*/ 	.short	(.L_99 - .L_98)
.L_98:
        /*0084*/ 	.word	0x00000008
.L_99:


//--------------------- .nv.callgraph             --------------------------
	.section	.nv.callgraph,"",@"SHT_CUDA_CALLGRAPH"
	.align	4
	.sectionentsize	8
	.align		4
        /*0000*/ 	.word	0x00000000
	.align		4
        /*0004*/ 	.word	0xffffffff
	.align		4
        /*0008*/ 	.word	0x00000000
	.align		4
        /*000c*/ 	.word	0xfffffffe
	.align		4
        /*0010*/ 	.word	0x00000000
	.align		4
        /*0014*/ 	.word	0xfffffffd
	.align		4
        /*0018*/ 	.word	0x00000000
	.align		4
        /*001c*/ 	.word	0xfffffffc


//--------------------- .text._Z19concat_heads_kernelPKfPfiiii --------------------------
	.section	.text._Z19concat_heads_kernelPKfPfiiii,"ax",@progbits
	.align	128
        .global         _Z19concat_heads_kernelPKfPfiiii
        .type           _Z19concat_heads_kernelPKfPfiiii,@function
        .size           _Z19concat_heads_kernelPKfPfiiii,(.L_x_35 - _Z19concat_heads_kernelPKfPfiiii)
        .other          _Z19concat_heads_kernelPKfPfiiii,@"STO_CUDA_ENTRY STV_DEFAULT"
_Z19concat_heads_kernelPKfPfiiii:
.text._Z19concat_heads_kernelPKfPfiiii:
[----:B------:R-:W-:Y:S08]  /*0000*/  LDC R1, c[0x0][0x37c] ;  /* 0x0000df00ff017b82 */ /* 0x000ff00000000800 */
[----:B------:R-:W0:Y:S01]  /*0010*/  LDC R13, c[0x0][0x398] ;  /* 0x0000e600ff0d7b82 */ /* 0x000e220000000800 */
[----:B------:R-:W1:Y:S01]  /*0020*/  S2R R10, SR_TID.Y ;  /* 0x00000000000a7919 */ /* 0x000e620000002200 */
[----:B------:R-:W1:Y:S06]  /*0030*/  LDCU UR5, c[0x0][0x394] ;  /* 0x00007280ff0577ac */ /* 0x000e6c0008000800 */
[----:B------:R-:W2:Y:S01]  /*0040*/  S2UR UR4, SR_CTAID.X ;  /* 0x00000000000479c3 */ /* 0x000ea20000002500 */
[----:B0-----:R-:W0:Y:S01]  /*0050*/  I2F.U32.RP R0, R13 ;  /* 0x0000000d00007306 */ /* 0x001e220000209000 */
[----:B-1----:R-:W-:-:S07]  /*0060*/  ISETP.GE.AND P2, PT, R10, UR5, PT ;  /* 0x000000050a007c0c */ /* 0x002fce000bf46270 */
[----:B0-----:R-:W0:Y:S02]  /*0070*/  MUFU.RCP R0, R0 ;  /* 0x0000000000007308 */ /* 0x001e240000001000 */
[----:B0-----:R-:W-:-:S06]  /*0080*/  IADD3 R2, PT, PT, R0, 0xffffffe, RZ ;  /* 0x0ffffffe00027810 */ /* 0x001fcc0007ffe0ff */
[----:B------:R0:W1:Y:S02]  /*0090*/  F2I.FTZ.U32.TRUNC.NTZ R3, R2 ;  /* 0x0000000200037305 */ /* 0x000064000021f000 */
[----:B0-----:R-:W-:Y:S02]  /*00a0*/  HFMA2 R2, -RZ, RZ, 0, 0 ;  /* 0x00000000ff027431 */ /* 0x001fe400000001ff */
[----:B-1----:R-:W-:-:S04]  /*00b0*/  IMAD.MOV R4, RZ, RZ, -R3 ;  /* 0x000000ffff047224 */ /* 0x002fc800078e0a03 */
[----:B------:R-:W-:-:S04]  /*00c0*/  IMAD R5, R4, R13, RZ ;  /* 0x0000000d04057224 */ /* 0x000fc800078e02ff */
[----:B------:R-:W-:-:S06]  /*00d0*/  IMAD.HI.U32 R3, R3, R5, R2 ;  /* 0x0000000503037227 */ /* 0x000fcc00078e0002 */
[----:B--2---:R-:W-:-:S04]  /*00e0*/  IMAD.HI.U32 R3, R3, UR4, RZ ;  /* 0x0000000403037c27 */ /* 0x004fc8000f8e00ff */
[----:B------:R-:W-:-:S04]  /*00f0*/  IMAD.MOV R0, RZ, RZ, -R3 ;  /* 0x000000ffff007224 */ /* 0x000fc800078e0a03 */
[----:B------:R-:W-:-:S05]  /*0100*/  IMAD R0, R13, R0, UR4 ;  /* 0x000000040d007e24 */ /* 0x000fca000f8e0200 */
[----:B------:R-:W-:-:S13]  /*0110*/  ISETP.GE.U32.AND P1, PT, R0, R13, PT ;  /* 0x0000000d0000720c */ /* 0x000fda0003f26070 */
[----:B------:R-:W-:-:S04]  /*0120*/  @P1 IADD3 R0, PT, PT, R0, -R13, RZ ;  /* 0x8000000d00001210 */ /* 0x000fc80007ffe0ff */
[----:B------:R-:W-:Y:S01]  /*0130*/  ISETP.GE.U32.AND P0, PT, R0, R13, PT ;  /* 0x0000000d0000720c */ /* 0x000fe20003f06070 */
[----:B------:R-:W-:-:S12]  /*0140*/  @P2 EXIT ;  /* 0x000000000000294d */ /* 0x000fd80003800000 */
[----:B------:R-:W0:Y:S01]  /*0150*/  S2R R14, SR_TID.X ;  /* 0x00000000000e7919 */ /* 0x000e220000002100 */
[----:B------:R-:W-:Y:S01]  /*0160*/  @P1 IADD3 R3, PT, PT, R3, 0x1, RZ ;  /* 0x0000000103031810 */ /* 0x000fe20007ffe0ff */
[----:B------:R-:W-:Y:S01]  /*0170*/  @P0 IMAD.IADD R0, R0, 0x1, -R13 ;  /* 0x0000000100000824 */ /* 0x000fe200078e0a0d */
[----:B------:R-:W-:Y:S01]  /*0180*/  ISETP.NE.U32.AND P1, PT, R13, RZ, PT ;  /* 0x000000ff0d00720c */ /* 0x000fe20003f25070 */
[----:B------:R-:W1:Y:S01]  /*0190*/  LDCU UR4, c[0x0][0x360] ;  /* 0x00006c00ff0477ac */ /* 0x000e620008000800 */
[----:B------:R-:W-:Y:S02]  /*01a0*/  LOP3.LUT R2, RZ, R13, RZ, 0x33, !PT ;  /* 0x0000000dff027212 */ /* 0x000fe400078e33ff */
[----:B------:R-:W-:Y:S01]  /*01b0*/  @P0 IADD3 R3, PT, PT, R3, 0x1, RZ ;  /* 0x0000000103030810 */ /* 0x000fe20007ffe0ff */
[----:B------:R-:W2:Y:S01]  /*01c0*/  LDCU.64 UR6, c[0x0][0x358] ;  /* 0x00006b00ff0677ac */ /* 0x000ea20008000a00 */
[C---:B------:R-:W-:Y:S02]  /*01d0*/  SEL R0, R2.reuse, R0, !P1 ;  /* 0x0000000002007207 */ /* 0x040fe40004800000 */
[----:B------:R-:W-:Y:S01]  /*01e0*/  SEL R11, R2, R3, !P1 ;  /* 0x00000003020b7207 */ /* 0x000fe20004800000 */
[----:B------:R-:W3:Y:S04]  /*01f0*/  LDCU UR5, c[0x0][0x364] ;  /* 0x00006c80ff0577ac */ /* 0x000ee80008000800 */
[----:B------:R-:W-:-:S07]  /*0200*/  IMAD R13, R11, R13, R0 ;  /* 0x0000000d0b0d7224 */ /* 0x000fce00078e0200 */
.L_x_3:
[----:B0-----:R-:W0:Y:S01]  /*0210*/  LDC R15, c[0x0][0x39c] ;  /* 0x0000e700ff0f7b82 */ /* 0x001e220000000800 */
[----:B------:R-:W-:Y:S01]  /*0220*/  BSSY.RECONVERGENT B0, `(.L_x_0) ;  /* 0x0000014000007945 */ /* 0x000fe20003800200 */
[----:B0-----:R-:W-:-:S13]  /*0230*/  ISETP.GE.AND P0, PT, R14, R15, PT ;  /* 0x0000000f0e00720c */ /* 0x001fda0003f06270 */
[----:B------:R-:W-:Y:S05]  /*0240*/  @P0 BRA `(.L_x_1) ;  /* 0x0000000000440947 */ /* 0x000fea0003800000 */
[----:B------:R-:W0:Y:S01]  /*0250*/  LDCU UR8, c[0x0][0x394] ;  /* 0x00007280ff0877ac */ /* 0x000e220008000800 */
[----:B------:R-:W4:Y:S01]  /*0260*/  LDC.64 R2, c[0x0][0x380] ;  /* 0x0000e000ff027b82 */ /* 0x000f220000000a00 */
[----:B------:R-:W-:Y:S01]  /*0270*/  IMAD.MOV.U32 R12, RZ, RZ, R14 ;  /* 0x000000ffff0c7224 */ /* 0x000fe200078e000e */
[----:B------:R-:W5:Y:S06]  /*0280*/  LDCU UR9, c[0x0][0x398] ;  /* 0x00007300ff0977ac */ /* 0x000f6c0008000800 */
[----:B------:R-:W1:Y:S01]  /*0290*/  LDC.64 R4, c[0x0][0x388] ;  /* 0x0000e200ff047b82 */ /* 0x000e620000000a00 */
[----:B0-----:R-:W-:-:S02]  /*02a0*/  IMAD R7, R11, UR8, R10 ;  /* 0x000000080b077c24 */ /* 0x001fc4000f8e020a */
[----:B------:R-:W-:Y:S02]  /*02b0*/  IMAD R17, R13, UR8, R10 ;  /* 0x000000080d117c24 */ /* 0x000fe4000f8e020a */
[----:B-----5:R-:W-:-:S07]  /*02c0*/  IMAD R16, R7, UR9, R0 ;  /* 0x0000000907107c24 */ /* 0x020fce000f8e0200 */
.L_x_2:
[----:B0-----:R-:W-:-:S04]  /*02d0*/  IMAD R7, R16, R15, R12 ;  /* 0x0000000f10077224 */ /* 0x001fc800078e020c */
[----:B----4-:R-:W-:-:S06]  /*02e0*/  IMAD.WIDE R6, R7, 0x4, R2 ;  /* 0x0000000407067825 */ /* 0x010fcc00078e0202 */
[----:B--2---:R-:W2:Y:S01]  /*02f0*/  LDG.E R7, desc[UR6][R6.64] ;  /* 0x0000000606077981 */ /* 0x004ea2000c1e1900 */
[----:B------:R-:W-:Y:S01]  /*0300*/  IMAD R9, R17, R15, R12 ;  /* 0x0000000f11097224 */ /* 0x000fe200078e020c */
[----:B-1----:R-:W-:-:S03]  /*0310*/  IADD3 R12, PT, PT, R12, UR4, RZ ;  /* 0x000000040c0c7c10 */ /* 0x002fc6000fffe0ff */
[----:B------:R-:W-:Y:S01]  /*0320*/  IMAD.WIDE R8, R9, 0x4, R4 ;  /* 0x0000000409087825 */ /* 0x000fe200078e0204 */
[----:B------:R-:W-:-:S04]  /*0330*/  ISETP.GE.AND P0, PT, R12, R15, PT ;  /* 0x0000000f0c00720c */ /* 0x000fc80003f06270 */
[----:B--2---:R0:W-:Y:S09]  /*0340*/  STG.E desc[UR6][R8.64], R7 ;  /* 0x0000000708007986 */ /* 0x0041f2000c101906 */
[----:B------:R-:W-:Y:S05]  /*0350*/  @!P0 BRA `(.L_x_2) ;  /* 0xfffffffc00dc8947 */ /* 0x000fea000383ffff */
.L_x_1:
[----:B-123--:R-:W-:Y:S05]  /*0360*/  BSYNC.RECONVERGENT B0 ;  /* 0x0000000000007941 */ /* 0x00efea0003800200 */
.L_x_0:
[----:B------:R-:W1:Y:S01]  /*0370*/  LDCU UR8, c[0x0][0x394] ;  /* 0x00007280ff0877ac */ /* 0x000e620008000800 */
[----:B------:R-:W-:-:S04]  /*0380*/  IADD3 R10, PT, PT, R10, UR5, RZ ;  /* 0x000000050a0a7c10 */ /* 0x000fc8000fffe0ff */
[----:B-1----:R-:W-:-:S13]  /*0390*/  ISETP.GE.AND P0, PT, R10, UR8, PT ;  /* 0x000000080a007c0c */ /* 0x002fda000bf06270 */
[----:B------:R-:W-:Y:S05]  /*03a0*/  @!P0 BRA `(.L_x_3) ;  /* 0xfffffffc00988947 */ /* 0x000fea000383ffff */
[----:B------:R-:W-:Y:S05]  /*03b0*/  EXIT ;  /* 0x000000000000794d */ /* 0x000fea0003800000 */
.L_x_4:
[----:B------:R-:W-:-:S00]  /*03c0*/  BRA `(.L_x_4) ;  /* 0xfffffffc00fc7947 */ /* 0x000fc0000383ffff */
[----:B------:R-:W-:-:S00]  /*03d0*/  NOP ;  /* 0x0000000000007918 */ /* 0x000fc00000000000 */
        /* <DEDUP_REMOVED lines=10> */
.L_x_35:


//--------------------- .text._Z12scale_kernelPffi --------------------------
	.section	.text._Z12scale_kernelPffi,"ax",@progbits
	.align	128
        .global         _Z12scale_kernelPffi
        .type           _Z12scale_kernelPffi,@function
        .size           _Z12scale_kernelPffi,(.L_x_36 - _Z12scale_kernelPffi)
        .other          _Z12scale_kernelPffi,@"STO_CUDA_ENTRY STV_DEFAULT"
_Z12scale_kernelPffi:
.text._Z12scale_kernelPffi:
[----:B------:R-:W-:Y:S01]  /*0000*/  LDC R1, c[0x0][0x37c] ;  /* 0x0000df00ff017b82 */ /* 0x000fe20000000800 */
[----:B------:R-:W0:Y:S07]  /*0010*/  S2R R0, SR_TID.X ;  /* 0x0000000000007919 */ /* 0x000e2e0000002100 */
[----:B------:R-:W0:Y:S01]  /*0020*/  S2UR UR4, SR_CTAID.X ;  /* 0x00000000000479c3 */ /* 0x000e220000002500 */
[----:B------:R-:W1:Y:S07]  /*0030*/  LDCU UR5, c[0x0][0x38c] ;  /* 0x00007180ff0577ac */ /* 0x000e6e0008000800 */
[----:B------:R-:W0:Y:S02]  /*0040*/  LDC R5, c[0x0][0x360] ;  /* 0x0000d800ff057b82 */ /* 0x000e240000000800 */
[----:B0-----:R-:W-:-:S05]  /*0050*/  IMAD R5, R5, UR4, R0 ;  /* 0x0000000405057c24 */ /* 0x001fca000f8e0200 */
[----:B-1----:R-:W-:-:S13]  /*0060*/  ISETP.GE.AND P0, PT, R5, UR5, PT ;  /* 0x0000000505007c0c */ /* 0x002fda000bf06270 */
[----:B------:R-:W-:Y:S05]  /*0070*/  @P0 EXIT ;  /* 0x000000000000094d */ /* 0x000fea0003800000 */
[----:B------:R-:W0:Y:S01]  /*0080*/  LDC.64 R2, c[0x0][0x380] ;  /* 0x0000e000ff027b82 */ /* 0x000e220000000a00 */
[----:B------:R-:W1:Y:S01]  /*0090*/  LDCU.64 UR4, c[0x0][0x358] ;  /* 0x00006b00ff0477ac */ /* 0x000e620008000a00 */
[----:B------:R-:W2:Y:S01]  /*00a0*/  LDCU UR6, c[0x0][0x388] ;  /* 0x00007100ff0677ac */ /* 0x000ea20008000800 */
[----:B0-----:R-:W-:-:S05]  /*00b0*/  IMAD.WIDE R2, R5, 0x4, R2 ;  /* 0x0000000405027825 */ /* 0x001fca00078e0202 */
[----:B-1----:R-:W2:Y:S02]  /*00c0*/  LDG.E R0, desc[UR4][R2.64] ;  /* 0x0000000402007981 */ /* 0x002ea4000c1e1900 */
[----:B--2---:R-:W-:-:S05]  /*00d0*/  FMUL R5, R0, UR6 ;  /* 0x0000000600057c20 */ /* 0x004fca0008400000 */
[----:B------:R-:W-:Y:S01]  /*00e0*/  STG.E desc[UR4][R2.64], R5 ;  /* 0x0000000502007986 */ /* 0x000fe2000c101904 */
[----:B------:R-:W-:Y:S05]  /*00f0*/  EXIT ;  /* 0x000000000000794d */ /* 0x000fea0003800000 */
.L_x_5:
        /* <DEDUP_REMOVED lines=16> */
.L_x_36:


//--------------------- .text._Z24exp_sum_normalize_kernelPfPKfS_ii --------------------------
	.section	.text._Z24exp_sum_normalize_kernelPfPKfS_ii,"ax",@progbits
	.align	128
        .global         _Z24exp_sum_normalize_kernelPfPKfS_ii
        .type           _Z24exp_sum_normalize_kernelPfPKfS_ii,@function
        .size           _Z24exp_sum_normalize_kernelPfPKfS_ii,(.L_x_34 - _Z24exp_sum_normalize_kernelPfPKfS_ii)
        .other          _Z24exp_sum_normalize_kernelPfPKfS_ii,@"STO_CUDA_ENTRY STV_DEFAULT"
_Z24exp_sum_normalize_kernelPfPKfS_ii:
.text._Z24exp_sum_normalize_kernelPfPKfS_ii:
[----:B------:R-:W-:Y:S01]  /*0000*/  LDC R1, c[0x0][0x37c] ;  /* 0x0000df00ff017b82 */ /* 0x000fe20000000800 */
[----:B------:R-:W0:Y:S07]  /*0010*/  S2R R2, SR_TID.X ;  /* 0x0000000000027919 */ /* 0x000e2e0000002100 */
[----:B------:R-:W1:Y:S01]  /*0020*/  S2UR UR5, SR_CgaCtaId ;  /* 0x00000000000579c3 */ /* 0x000e620000008800 */
[----:B------:R-:W-:Y:S01]  /*0030*/  UMOV UR4, 0x400 ;  /* 0x0000040000047882 */ /* 0x000fe20000000000 */
[----:B------:R-:W2:Y:S01]  /*0040*/  LDCU UR6, c[0x0][0x39c] ;  /* 0x00007380ff0677ac */ /* 0x000ea20008000800 */
[----:B------:R-:W3:Y:S01]  /*0050*/  S2R R5, SR_CTAID.X ;  /* 0x0000000000057919 */ /* 0x000ee20000002500 */
[----:B------:R-:W-:Y:S01]  /*0060*/  BSSY.RECONVERGENT B0, `(.L_x_6) ;  /* 0x0000024000007945 */ /* 0x000fe20003800200 */
[----:B-1----:R-:W-:-:S06]  /*0070*/  ULEA UR4, UR5, UR4, 0x18 ;  /* 0x0000000405047291 */ /* 0x002fcc000f8ec0ff */
[C---:B0-----:R-:W-:Y:S02]  /*0080*/  LEA R0, R2.reuse, UR4, 0x2 ;  /* 0x0000000402007c11 */ /* 0x041fe4000f8e10ff */
[----:B--2---:R-:W-:-:S03]  /*0090*/  ISETP.GE.AND P0, PT, R2, UR6, PT ;  /* 0x0000000602007c0c */ /* 0x004fc6000bf06270 */
[----:B------:R-:W0:Y:S01]  /*00a0*/  LDCU.64 UR4, c[0x0][0x358] ;  /* 0x00006b00ff0477ac */ /* 0x000e220008000a00 */
[----:B------:R1:W-:Y:S09]  /*00b0*/  STS [R0], RZ ;  /* 0x000000ff00007388 */ /* 0x0003f20000000800 */
[----:B-1-3--:R-:W-:Y:S05]  /*00c0*/  @P0 BRA `(.L_x_7) ;  /* 0x0000000000740947 */ /* 0x00afea0003800000 */
[----:B------:R-:W1:Y:S08]  /*00d0*/  LDC.64 R8, c[0x0][0x388] ;  /* 0x0000e200ff087b82 */ /* 0x000e700000000a00 */
[----:B------:R-:W2:Y:S08]  /*00e0*/  LDC R15, c[0x0][0x360] ;  /* 0x0000d800ff0f7b82 */ /* 0x000eb00000000800 */
[----:B------:R-:W3:Y:S01]  /*00f0*/  LDC.64 R6, c[0x0][0x380] ;  /* 0x0000e000ff067b82 */ /* 0x000ee20000000a00 */
[----:B-1----:R-:W-:-:S05]  /*0100*/  IMAD.WIDE.U32 R8, R5, 0x4, R8 ;  /* 0x0000000405087825 */ /* 0x002fca00078e0008 */
[----:B0-----:R0:W5:Y:S01]  /*0110*/  LDG.E R3, desc[UR4][R8.64] ;  /* 0x0000000408037981 */ /* 0x001162000c1e1900 */
[----:B------:R-:W-:Y:S01]  /*0120*/  BSSY.RECONVERGENT B1, `(.L_x_8) ;  /* 0x0000016000017945 */ /* 0x000fe20003800200 */
[----:B------:R-:W-:Y:S02]  /*0130*/  IMAD.MOV.U32 R11, RZ, RZ, RZ ;  /* 0x000000ffff0b7224 */ /* 0x000fe400078e00ff */
[----:B--2---:R-:W-:-:S07]  /*0140*/  IMAD.MOV.U32 R4, RZ, RZ, R2 ;  /* 0x000000ffff047224 */ /* 0x004fce00078e0002 */
.L_x_9:
[----:B01----:R-:W-:-:S04]  /*0150*/  IMAD R9, R5, UR6, R4 ;  /* 0x0000000605097c24 */ /* 0x003fc8000f8e0204 */
[----:B---3--:R-:W-:-:S05]  /*0160*/  IMAD.WIDE R8, R9, 0x4, R6 ;  /* 0x0000000409087825 */ /* 0x008fca00078e0206 */
[----:B------:R-:W2:Y:S01]  /*0170*/  LDG.E R10, desc[UR4][R8.64] ;  /* 0x00000004080a7981 */ /* 0x000ea2000c1e1900 */
[----:B------:R-:W-:Y:S02]  /*0180*/  IMAD.MOV.U32 R13, RZ, RZ, 0x3bbb989d ;  /* 0x3bbb989dff0d7424 */ /* 0x000fe400078e00ff */
[----:B------:R-:W-:Y:S02]  /*0190*/  IMAD.MOV.U32 R17, RZ, RZ, 0x437c0000 ;  /* 0x437c0000ff117424 */ /* 0x000fe400078e00ff */
[----:B------:R-:W-:-:S05]  /*01a0*/  IMAD.IADD R4, R15, 0x1, R4 ;  /* 0x000000010f047824 */ /* 0x000fca00078e0204 */
[----:B------:R-:W-:Y:S01]  /*01b0*/  ISETP.GE.AND P0, PT, R4, UR6, PT ;  /* 0x0000000604007c0c */ /* 0x000fe2000bf06270 */
[----:B--2--5:R-:W-:-:S04]  /*01c0*/  FADD R10, -R3, R10 ;  /* 0x0000000a030a7221 */ /* 0x024fc80000000100 */
[----:B------:R-:W-:-:S04]  /*01d0*/  FFMA.SAT R12, R10, R13, 0.5 ;  /* 0x3f0000000a0c7423 */ /* 0x000fc8000000200d */
[----:B------:R-:W-:-:S04]  /*01e0*/  FFMA.RM R12, R12, R17, 12582913 ;  /* 0x4b4000010c0c7423 */ /* 0x000fc80000004011 */
[C---:B------:R-:W-:Y:S01]  /*01f0*/  FADD R13, R12.reuse, -12583039 ;  /* 0xcb40007f0c0d7421 */ /* 0x040fe20000000000 */
[----:B------:R-:W-:-:S03]  /*0200*/  IMAD.SHL.U32 R12, R12, 0x800000, RZ ;  /* 0x008000000c0c7824 */ /* 0x000fc600078e00ff */
[----:B------:R-:W-:-:S04]  /*0210*/  FFMA R13, R10, 1.4426950216293334961, -R13 ;  /* 0x3fb8aa3b0a0d7823 */ /* 0x000fc8000000080d */
[----:B------:R-:W-:-:S06]  /*0220*/  FFMA R13, R10, 1.925963033500011079e-08, R13 ;  /* 0x32a570600a0d7823 */ /* 0x000fcc000000000d */
[----:B------:R-:W0:Y:S02]  /*0230*/  MUFU.EX2 R13, R13 ;  /* 0x0000000d000d7308 */ /* 0x000e240000000800 */
[----:B0-----:R-:W-:-:S04]  /*0240*/  FMUL R12, R12, R13 ;  /* 0x0000000d0c0c7220 */ /* 0x001fc80000400000 */
[----:B------:R-:W-:Y:S01]  /*0250*/  FADD R11, R12, R11 ;  /* 0x0000000b0c0b7221 */ /* 0x000fe20000000000 */
[----:B------:R1:W-:Y:S01]  /*0260*/  STG.E desc[UR4][R8.64], R12 ;  /* 0x0000000c08007986 */ /* 0x0003e2000c101904 */
[----:B------:R-:W-:Y:S05]  /*0270*/  @!P0 BRA `(.L_x_9) ;  /* 0xfffffffc00b48947 */ /* 0x000fea000383ffff */
[----:B------:R-:W-:Y:S05]  /*0280*/  BSYNC.RECONVERGENT B1 ;  /* 0x0000000000017941 */ /* 0x000fea0003800200 */
.L_x_8:
[----:B------:R2:W-:Y:S02]  /*0290*/  STS [R0], R11 ;  /* 0x0000000b00007388 */ /* 0x0005e40000000800 */
.L_x_7:
[----:B0-----:R-:W-:Y:S05]  /*02a0*/  BSYNC.RECONVERGENT B0 ;  /* 0x0000000000007941 */ /* 0x001fea0003800200 */
.L_x_6:
[----:B------:R-:W-:Y:S01]  /*02b0*/  BAR.SYNC.DEFER_BLOCKING 0x0 ;  /* 0x0000000000007b1d */ /* 0x000fe20000010000 */
[----:B------:R-:W-:-:S05]  /*02c0*/  ISETP.NE.AND P1, PT, R2, RZ, PT ;  /* 0x000000ff0200720c */ /* 0x000fca0003f25270 */
[----:B------:R-:W0:Y:S08]  /*02d0*/  LDCU UR6, c[0x0][0x360] ;  /* 0x00006c00ff0677ac */ /* 0x000e300008000800 */
[----:B------:R-:W2:Y:S01]  /*02e0*/  @!P1 S2R R4, SR_CgaCtaId ;  /* 0x0000000000049919 */ /* 0x000ea20000008800 */
[----:B------:R-:W-:Y:S01]  /*02f0*/  @!P1 MOV R3, 0x400 ;  /* 0x0000040000039802 */ /* 0x000fe20000000f00 */
[----:B0-----:R-:W-:-:S03]  /*0300*/  UISETP.GE.U32.AND UP0, UPT, UR6, 0x2, UPT ;  /* 0x000000020600788c */ /* 0x001fc6000bf06070 */
[----:B--2---:R-:W-:-:S06]  /*0310*/  @!P1 LEA R11, R4, R3, 0x18 ;  /* 0x00000003040b9211 */ /* 0x004fcc00078ec0ff */
[----:B------:R-:W-:Y:S05]  /*0320*/  BRA.U !UP0, `(.L_x_10) ;  /* 0x0000000108307547 */ /* 0x000fea000b800000 */
[----:B------:R-:W-:-:S07]  /*0330*/  IMAD.U32 R3, RZ, RZ, UR6 ;  /* 0x00000006ff037e24 */ /* 0x000fce000f8e00ff */
.L_x_11:
[----:B-1----:R-:W-:-:S04]  /*0340*/  SHF.R.U32.HI R9, RZ, 0x1, R3 ;  /* 0x00000001ff097819 */ /* 0x002fc80000011603 */
[----:B------:R-:W-:-:S13]  /*0350*/  ISETP.GE.U32.AND P0, PT, R2, R9, PT ;  /* 0x000000090200720c */ /* 0x000fda0003f06070 */
[----:B------:R-:W-:Y:S01]  /*0360*/  @!P0 IMAD R4, R9, 0x4, R0 ;  /* 0x0000000409048824 */ /* 0x000fe200078e0200 */
[----:B------:R-:W-:Y:S05]  /*0370*/  @!P0 LDS R7, [R0] ;  /* 0x0000000000078984 */ /* 0x000fea0000000800 */
[----:B------:R-:W0:Y:S02]  /*0380*/  @!P0 LDS R4, [R4] ;  /* 0x0000000004048984 */ /* 0x000e240000000800 */
[----:B0-----:R-:W-:-:S05]  /*0390*/  @!P0 FADD R7, R4, R7 ;  /* 0x0000000704078221 */ /* 0x001fca0000000000 */
[----:B------:R0:W-:Y:S01]  /*03a0*/  @!P0 STS [R0], R7 ;  /* 0x0000000700008388 */ /* 0x0001e20000000800 */
[----:B------:R-:W-:Y:S01]  /*03b0*/  BAR.SYNC.DEFER_BLOCKING 0x0 ;  /* 0x0000000000007b1d */ /* 0x000fe20000010000 */
[----:B------:R-:W-:Y:S01]  /*03c0*/  ISETP.GT.U32.AND P0, PT, R3, 0x3, PT ;  /* 0x000000030300780c */ /* 0x000fe20003f04070 */
[----:B------:R-:W-:-:S12]  /*03d0*/  IMAD.MOV.U32 R3, RZ, RZ, R9 ;  /* 0x000000ffff037224 */ /* 0x000fd800078e0009 */
[----:B0-----:R-:W-:Y:S05]  /*03e0*/  @P0 BRA `(.L_x_11) ;  /* 0xfffffffc00d40947 */ /* 0x001fea000383ffff */
.L_x_10:
[----:B------:R-:W0:Y:S01]  /*03f0*/  @!P1 LDS R11, [R11] ;  /* 0x000000000b0b9984 */ /* 0x000e220000000800 */
[----:B-1----:R-:W1:Y:S01]  /*0400*/  LDC.64 R8, c[0x0][0x390] ;  /* 0x0000e400ff087b82 */ /* 0x002e620000000a00 */
[----:B------:R-:W2:Y:S01]  /*0410*/  LDCU UR7, c[0x0][0x39c] ;  /* 0x00007380ff0777ac */ /* 0x000ea20008000800 */
[----:B------:R-:W3:Y:S06]  /*0420*/  LDCU UR8, c[0x0][0x39c] ;  /* 0x00007380ff0877ac */ /* 0x000eec0008000800 */
[----:B------:R-:W4:Y:S01]  /*0430*/  LDC.64 R6, c[0x0][0x380] ;  /* 0x0000e000ff067b82 */ /* 0x000f220000000a00 */
[----:B-1----:R-:W-:-:S05]  /*0440*/  IMAD.WIDE.U32 R8, R5, 0x4, R8 ;  /* 0x0000000405087825 */ /* 0x002fca00078e0008 */
[----:B0-----:R0:W-:Y:S02]  /*0450*/  @!P1 STG.E desc[UR4][R8.64], R11 ;  /* 0x0000000b08009986 */ /* 0x0011e4000c101904 */
[----:B------:R-:W-:Y:S06]  /*0460*/  BAR.SYNC.DEFER_BLOCKING 0x0 ;  /* 0x0000000000007b1d */ /* 0x000fec0000010000 */
[----:B------:R-:W5:Y:S01]  /*0470*/  LDG.E R3, desc[UR4][R8.64] ;  /* 0x0000000408037981 */ /* 0x000f62000c1e1900 */
[----:B--2---:R-:W-:-:S04]  /*0480*/  ISETP.GE.AND P0, PT, R2, UR7, PT ;  /* 0x0000000702007c0c */ /* 0x004fc8000bf06270 */
[----:B-----5:R-:W-:-:S13]  /*0490*/  FSETP.LEU.OR P0, PT, R3, RZ, P0 ;  /* 0x000000ff0300720b */ /* 0x020fda000070b400 */
[----:B0--34-:R-:W-:Y:S05]  /*04a0*/  @P0 EXIT ;  /* 0x000000000000094d */ /* 0x019fea0003800000 */
.L_x_14:
[----:B------:R-:W-:-:S04]  /*04b0*/  IMAD R9, R5, UR8, R2 ;  /* 0x0000000805097c24 */ /* 0x000fc8000f8e0202 */
[----:B------:R-:W-:-:S05]  /*04c0*/  IMAD.WIDE R8, R9, 0x4, R6 ;  /* 0x0000000409087825 */ /* 0x000fca00078e0206 */
[----:B------:R-:W2:Y:S01]  /*04d0*/  LDG.E R0, desc[UR4][R8.64] ;  /* 0x0000000408007981 */ /* 0x000ea2000c1e1900 */
[----:B------:R-:W0:Y:S01]  /*04e0*/  MUFU.RCP R4, R3 ;  /* 0x0000000300047308 */ /* 0x000e220000001000 */
[----:B------:R-:W-:Y:S01]  /*04f0*/  BSSY.RECONVERGENT B0, `(.L_x_12) ;  /* 0x000000b000007945 */ /* 0x000fe20003800200 */
[----:B0-----:R-:W-:-:S04]  /*0500*/  FFMA R11, -R3, R4, 1 ;  /* 0x3f800000030b7423 */ /* 0x001fc80000000104 */
[----:B------:R-:W-:Y:S02]  /*0510*/  FFMA R11, R4, R11, R4 ;  /* 0x0000000b040b7223 */ /* 0x000fe40000000004 */
[----:B--2---:R-:W0:Y:S02]  /*0520*/  FCHK P0, R0, R3 ;  /* 0x0000000300007302 */ /* 0x004e240000000000 */
[----:B------:R-:W-:-:S04]  /*0530*/  FFMA R4, R0, R11, RZ ;  /* 0x0000000b00047223 */ /* 0x000fc800000000ff */
[----:B------:R-:W-:-:S04]  /*0540*/  FFMA R10, -R3, R4, R0 ;  /* 0x00000004030a7223 */ /* 0x000fc80000000100 */
[----:B------:R-:W-:Y:S01]  /*0550*/  FFMA R11, R11, R10, R4 ;  /* 0x0000000a0b0b7223 */ /* 0x000fe20000000004 */
[----:B0-----:R-:W-:Y:S06]  /*0560*/  @!P0 BRA `(.L_x_13) ;  /* 0x00000000000c8947 */ /* 0x001fec0003800000 */
[----:B------:R-:W-:-:S07]  /*0570*/  MOV R4, 0x590 ;  /* 0x0000059000047802 */ /* 0x000fce0000000f00 */
[----:B------:R-:W-:Y:S05]  /*0580*/  CALL.REL.NOINC `($__internal_0_$__cuda_sm3x_div_rn_noftz_f32_slowpath) ;  /* 0x00000000001c7944 */ /* 0x000fea0003c00000 */
[----:B------:R-:W-:-:S07]  /*0590*/  IMAD.MOV.U32 R11, RZ, RZ, R0 ;  /* 0x000000ffff0b7224 */ /* 0x000fce00078e0000 */
.L_x_13:
[----:B------:R-:W-:Y:S05]  /*05a0*/  BSYNC.RECONVERGENT B0 ;  /* 0x0000000000007941 */ /* 0x000fea0003800200 */
.L_x_12:
[----:B------:R0:W-:Y:S01]  /*05b0*/  STG.E desc[UR4][R8.64], R11 ;  /* 0x0000000b08007986 */ /* 0x0001e2000c101904 */
[----:B------:R-:W-:-:S04]  /*05c0*/  IADD3 R2, PT, PT, R2, UR6, RZ ;  /* 0x0000000602027c10 */ /* 0x000fc8000fffe0ff */
[----:B------:R-:W-:-:S13]  /*05d0*/  ISETP.GE.AND P0, PT, R2, UR8, PT ;  /* 0x0000000802007c0c */ /* 0x000fda000bf06270 */
[----:B0-----:R-:W-:Y:S05]  /*05e0*/  @!P0 BRA `(.L_x_14) ;  /* 0xfffffffc00b08947 */ /* 0x001fea000383ffff */
[----:B------:R-:W-:Y:S05]  /*05f0*/  EXIT ;  /* 0x000000000000794d */ /* 0x000fea0003800000 */
        .weak           $__internal_0_$__cuda_sm3x_div_rn_noftz_f32_slowpath
        .type           $__internal_0_$__cuda_sm3x_div_rn_noftz_f32_slowpath,@function
        .size           $__internal_0_$__cuda_sm3x_div_rn_noftz_f32_slowpath,(.L_x_34 - $__internal_0_$__cuda_sm3x_div_rn_noftz_f32_slowpath)
$__internal_0_$__cuda_sm3x_div_rn_noftz_f32_slowpath:
[--C-:B------:R-:W-:Y:S01]  /*0600*/  SHF.R.U32.HI R11, RZ, 0x17, R3.reuse ;  /* 0x00000017ff0b7819 */ /* 0x100fe20000011603 */
[----:B------:R-:W-:Y:S01]  /*0610*/  BSSY.RECONVERGENT B1, `(.L_x_15) ;  /* 0x0000064000017945 */ /* 0x000fe20003800200 */
[--C-:B------:R-:W-:Y:S01]  /*0620*/  SHF.R.U32.HI R10, RZ, 0x17, R0.reuse ;  /* 0x00000017ff0a7819 */ /* 0x100fe20000011600 */
[----:B------:R-:W-:Y:S01]  /*0630*/  IMAD.MOV.U32 R12, RZ, RZ, R0 ;  /* 0x000000ffff0c7224 */ /* 0x000fe200078e0000 */
[----:B------:R-:W-:Y:S01]  /*0640*/  LOP3.LUT R11, R11, 0xff, RZ, 0xc0, !PT ;  /* 0x000000ff0b0b7812 */ /* 0x000fe200078ec0ff */
[----:B------:R-:W-:Y:S01]  /*0650*/  IMAD.MOV.U32 R13, RZ, RZ, R3 ;  /* 0x000000ffff0d7224 */ /* 0x000fe200078e0003 */
[----:B------:R-:W-:-:S03]  /*0660*/  LOP3.LUT R16, R10, 0xff, RZ, 0xc0, !PT ;  /* 0x000000ff0a107812 */ /* 0x000fc600078ec0ff */
[----:B------:R-:W-:Y:S02]  /*0670*/  VIADD R14, R11, 0xffffffff ;  /* 0xffffffff0b0e7836 */ /* 0x000fe40000000000 */
[----:B------:R-:W-:-:S03]  /*0680*/  VIADD R15, R16, 0xffffffff ;  /* 0xffffffff100f7836 */ /* 0x000fc60000000000 */
[----:B------:R-:W-:-:S04]  /*0690*/  ISETP.GT.U32.AND P0, PT, R14, 0xfd, PT ;  /* 0x000000fd0e00780c */ /* 0x000fc80003f04070 */
[----:B------:R-:W-:-:S13]  /*06a0*/  ISETP.GT.U32.OR P0, PT, R15, 0xfd, P0 ;  /* 0x000000fd0f00780c */ /* 0x000fda0000704470 */
[----:B------:R-:W-:Y:S01]  /*06b0*/  @!P0 IMAD.MOV.U32 R10, RZ, RZ, RZ ;  /* 0x000000ffff0a8224 */ /* 0x000fe200078e00ff */
[----:B------:R-:W-:Y:S06]  /*06c0*/  @!P0 BRA `(.L_x_16) ;  /* 0x00000000005c8947 */ /* 0x000fec0003800000 */
[----:B------:R-:W-:Y:S02]  /*06d0*/  FSETP.GTU.FTZ.AND P1, PT, |R3|, +INF , PT ;  /* 0x7f8000000300780b */ /* 0x000fe40003f3c200 */
[----:B------:R-:W-:-:S04]  /*06e0*/  FSETP.GTU.FTZ.AND P0, PT, |R0|, +INF , PT ;  /* 0x7f8000000000780b */ /* 0x000fc80003f1c200 */
[----:B------:R-:W-:-:S13]  /*06f0*/  PLOP3.LUT P0, PT, P0, P1, PT, 0xf8, 0x8f ;  /* 0x00000000008f781c */ /* 0x000fda0000703f70 */
[----:B------:R-:W-:Y:S05]  /*0700*/  @P0 BRA `(.L_x_17) ;  /* 0x00000004004c0947 */ /* 0x000fea0003800000 */
[----:B------:R-:W-:-:S13]  /*0710*/  LOP3.LUT P0, RZ, R13, 0x7fffffff, R12, 0xc8, !PT ;  /* 0x7fffffff0dff7812 */ /* 0x000fda000780c80c */
[----:B------:R-:W-:Y:S05]  /*0720*/  @!P0 BRA `(.L_x_18) ;  /* 0x00000004003c8947 */ /* 0x000fea0003800000 */
[C---:B------:R-:W-:Y:S02]  /*0730*/  FSETP.NEU.FTZ.AND P2, PT, |R0|.reuse, +INF , PT ;  /* 0x7f8000000000780b */ /* 0x040fe40003f5d200 */
[----:B------:R-:W-:Y:S02]  /*0740*/  FSETP.NEU.FTZ.AND P1, PT, |R3|, +INF , PT ;  /* 0x7f8000000300780b */ /* 0x000fe40003f3d200 */
[----:B------:R-:W-:-:S11]  /*0750*/  FSETP.NEU.FTZ.AND P0, PT, |R0|, +INF , PT ;  /* 0x7f8000000000780b */ /* 0x000fd60003f1d200 */
[----:B------:R-:W-:Y:S05]  /*0760*/  @!P1 BRA !P2, `(.L_x_18) ;  /* 0x00000004002c9947 */ /* 0x000fea0005000000 */
[----:B------:R-:W-:-:S04]  /*0770*/  LOP3.LUT P2, RZ, R12, 0x7fffffff, RZ, 0xc0, !PT ;  /* 0x7fffffff0cff7812 */ /* 0x000fc8000784c0ff */
[----:B------:R-:W-:-:S13]  /*0780*/  PLOP3.LUT P1, PT, P1, P2, PT, 0x2f, 0xf2 ;  /* 0x0000000000f2781c */ /* 0x000fda0000f24577 */
[----:B------:R-:W-:Y:S05]  /*0790*/  @P1 BRA `(.L_x_19) ;  /* 0x0000000400181947 */ /* 0x000fea0003800000 */
[----:B------:R-:W-:-:S04]  /*07a0*/  LOP3.LUT P1, RZ, R13, 0x7fffffff, RZ, 0xc0, !PT ;  /* 0x7fffffff0dff7812 */ /* 0x000fc8000782c0ff */
[----:B------:R-:W-:-:S13]  /*07b0*/  PLOP3.LUT P0, PT, P0, P1, PT, 0x2f, 0xf2 ;  /* 0x0000000000f2781c */ /* 0x000fda0000702577 */
[----:B------:R-:W-:Y:S05]  /*07c0*/  @P0 BRA `(.L_x_20) ;  /* 0x0000000400000947 */ /* 0x000fea0003800000 */
[----:B------:R-:W-:Y:S02]  /*07d0*/  ISETP.GE.AND P0, PT, R15, RZ, PT ;  /* 0x000000ff0f00720c */ /* 0x000fe40003f06270 */
[----:B------:R-:W-:-:S11]  /*07e0*/  ISETP.GE.AND P1, PT, R14, RZ, PT ;  /* 0x000000ff0e00720c */ /* 0x000fd60003f26270 */
[----:B------:R-:W-:Y:S01]  /*07f0*/  @P0 IMAD.MOV.U32 R10, RZ, RZ, RZ ;  /* 0x000000ffff0a0224 */ /* 0x000fe200078e00ff */
[----:B------:R-:W-:Y:S01]  /*0800*/  @!P0 MOV R10, 0xffffffc0 ;  /* 0xffffffc0000a8802 */ /* 0x000fe20000000f00 */
[----:B------:R-:W-:Y:S01]  /*0810*/  @!P0 FFMA R12, R0, 1.84467440737095516160e+19, RZ ;  /* 0x5f800000000c8823 */ /* 0x000fe200000000ff */
[----:B------:R-:W-:-:S03]  /*0820*/  @!P1 FFMA R13, R3, 1.84467440737095516160e+19, RZ ;  /* 0x5f800000030d9823 */ /* 0x000fc600000000ff */
[----:B------:R-:W-:-:S07]  /*0830*/  @!P1 VIADD R10, R10, 0x40 ;  /* 0x000000400a0a9836 */ /* 0x000fce0000000000 */
.L_x_16:
[----:B------:R-:W-:Y:S01]  /*0840*/  LEA R0, R11, 0xc0800000, 0x17 ;  /* 0xc08000000b007811 */ /* 0x000fe200078eb8ff */
[----:B------:R-:W-:Y:S04]  /*0850*/  BSSY.RECONVERGENT B2, `(.L_x_21) ;  /* 0x0000036000027945 */ /* 0x000fe80003800200 */
[----:B------:R-:W-:Y:S02]  /*0860*/  IMAD.IADD R14, R13, 0x1, -R0 ;  /* 0x000000010d0e7824 */ /* 0x000fe400078e0a00 */
[----:B------:R-:W-:Y:S02]  /*0870*/  VIADD R13, R16, 0xffffff81 ;  /* 0xffffff81100d7836 */ /* 0x000fe40000000000 */
[----:B------:R-:W0:Y:S01]  /*0880*/  MUFU.RCP R15, R14 ;  /* 0x0000000e000f7308 */ /* 0x000e220000001000 */
[----:B------:R-:W-:Y:S01]  /*0890*/  FADD.FTZ R17, -R14, -RZ ;  /* 0x800000ff0e117221 */ /* 0x000fe20000010100 */
[C---:B------:R-:W-:Y:S01]  /*08a0*/  IMAD R0, R13.reuse, -0x800000, R12 ;  /* 0xff8000000d007824 */ /* 0x040fe200078e020c */
[----:B------:R-:W-:-:S05]  /*08b0*/  IADD3 R13, PT, PT, R13, 0x7f, -R11 ;  /* 0x0000007f0d0d7810 */ /* 0x000fca0007ffe80b */
[----:B------:R-:W-:Y:S02]  /*08c0*/  IMAD.IADD R13, R13, 0x1, R10 ;  /* 0x000000010d0d7824 */ /* 0x000fe400078e020a */
[----:B0-----:R-:W-:-:S04]  /*08d0*/  FFMA R16, R15, R17, 1 ;  /* 0x3f8000000f107423 */ /* 0x001fc80000000011 */
[----:B------:R-:W-:-:S04]  /*08e0*/  FFMA R19, R15, R16, R15 ;  /* 0x000000100f137223 */ /* 0x000fc8000000000f */
[----:B------:R-:W-:-:S04]  /*08f0*/  FFMA R12, R0, R19, RZ ;  /* 0x00000013000c7223 */ /* 0x000fc800000000ff */
[----:B------:R-:W-:-:S04]  /*0900*/  FFMA R15, R17, R12, R0 ;  /* 0x0000000c110f7223 */ /* 0x000fc80000000000 */
[----:B------:R-:W-:-:S04]  /*0910*/  FFMA R16, R19, R15, R12 ;  /* 0x0000000f13107223 */ /* 0x000fc8000000000c */
[----:B------:R-:W-:-:S04]  /*0920*/  FFMA R17, R17, R16, R0 ;  /* 0x0000001011117223 */ /* 0x000fc80000000000 */
[----:B------:R-:W-:-:S05]  /*0930*/  FFMA R0, R19, R17, R16 ;  /* 0x0000001113007223 */ /* 0x000fca0000000010 */
[----:B------:R-:W-:-:S04]  /*0940*/  SHF.R.U32.HI R11, RZ, 0x17, R0 ;  /* 0x00000017ff0b7819 */ /* 0x000fc80000011600 */
[----:B------:R-:W-:-:S05]  /*0950*/  LOP3.LUT R11, R11, 0xff, RZ, 0xc0, !PT ;  /* 0x000000ff0b0b7812 */ /* 0x000fca00078ec0ff */
[----:B------:R-:W-:-:S04]  /*0960*/  IMAD.IADD R14, R11, 0x1, R13 ;  /* 0x000000010b0e7824 */ /* 0x000fc800078e020d */
[----:B------:R-:W-:-:S05]  /*0970*/  VIADD R10, R14, 0xffffffff ;  /* 0xffffffff0e0a7836 */ /* 0x000fca0000000000 */
[----:B------:R-:W-:-:S13]  /*0980*/  ISETP.GE.U32.AND P0, PT, R10, 0xfe, PT ;  /* 0x000000fe0a00780c */ /* 0x000fda0003f06070 */
[----:B------:R-:W-:Y:S05]  /*0990*/  @!P0 BRA `(.L_x_22) ;  /* 0x0000000000808947 */ /* 0x000fea0003800000 */
[----:B------:R-:W-:-:S13]  /*09a0*/  ISETP.GT.AND P0, PT, R14, 0xfe, PT ;  /* 0x000000fe0e00780c */ /* 0x000fda0003f04270 */
[----:B------:R-:W-:Y:S05]  /*09b0*/  @P0 BRA `(.L_x_23) ;  /* 0x00000000006c0947 */ /* 0x000fea0003800000 */
[----:B------:R-:W-:-:S13]  /*09c0*/  ISETP.GE.AND P0, PT, R14, 0x1, PT ;  /* 0x000000010e00780c */ /* 0x000fda0003f06270 */
[----:B------:R-:W-:Y:S05]  /*09d0*/  @P0 BRA `(.L_x_24) ;  /* 0x0000000000740947 */ /* 0x000fea0003800000 */
[----:B------:R-:W-:Y:S02]  /*09e0*/  ISETP.GE.AND P0, PT, R14, -0x18, PT ;  /* 0xffffffe80e00780c */ /* 0x000fe40003f06270 */
[----:B------:R-:W-:-:S11]  /*09f0*/  LOP3.LUT R0, R0, 0x80000000, RZ, 0xc0, !PT ;  /* 0x8000000000007812 */ /* 0x000fd600078ec0ff */
[----:B------:R-:W-:Y:S05]  /*0a00*/  @!P0 BRA `(.L_x_24) ;  /* 0x0000000000688947 */ /* 0x000fea0003800000 */
[CCC-:B------:R-:W-:Y:S01]  /*0a10*/  FFMA.RZ R10, R19.reuse, R17.reuse, R16.reuse ;  /* 0x00000011130a7223 */ /* 0x1c0fe2000000c010 */
[C---:B------:R-:W-:Y:S01]  /*0a20*/  IADD3 R13, PT, PT, R14.reuse, 0x20, RZ ;  /* 0x000000200e0d7810 */ /* 0x040fe20007ffe0ff */
[CCC-:B------:R-:W-:Y:S01]  /*0a30*/  FFMA.RM R11, R19.reuse, R17.reuse, R16.reuse ;  /* 0x00000011130b7223 */ /* 0x1c0fe20000004010 */
[----:B------:R-:W-:Y:S02]  /*0a40*/  ISETP.NE.AND P2, PT, R14, RZ, PT ;  /* 0x000000ff0e00720c */ /* 0x000fe40003f45270 */
[----:B------:R-:W-:Y:S01]  /*0a50*/  LOP3.LUT R12, R10, 0x7fffff, RZ, 0xc0, !PT ;  /* 0x007fffff0a0c7812 */ /* 0x000fe200078ec0ff */
[----:B------:R-:W-:Y:S01]  /*0a60*/  FFMA.RP R10, R19, R17, R16 ;  /* 0x00000011130a7223 */ /* 0x000fe20000008010 */
[----:B------:R-:W-:Y:S01]  /*0a70*/  ISETP.NE.AND P1, PT, R14, RZ, PT ;  /* 0x000000ff0e00720c */ /* 0x000fe20003f25270 */
[----:B------:R-:W-:Y:S01]  /*0a80*/  IMAD.MOV R14, RZ, RZ, -R14 ;  /* 0x000000ffff0e7224 */ /* 0x000fe200078e0a0e */
[----:B------:R-:W-:Y:S02]  /*0a90*/  LOP3.LUT R12, R12, 0x800000, RZ, 0xfc, !PT ;  /* 0x008000000c0c7812 */ /* 0x000fe400078efcff */
[----:B------:R-:W-:-:S02]  /*0aa0*/  FSETP.NEU.FTZ.AND P0, PT, R10, R11, PT ;  /* 0x0000000b0a00720b */ /* 0x000fc40003f1d000 */
[----:B------:R-:W-:Y:S02]  /*0ab0*/  SHF.L.U32 R13, R12, R13, RZ ;  /* 0x0000000d0c0d7219 */ /* 0x000fe400000006ff */
[----:B------:R-:W-:Y:S02]  /*0ac0*/  SEL R11, R14, RZ, P2 ;  /* 0x000000ff0e0b7207 */ /* 0x000fe40001000000 */
[----:B------:R-:W-:Y:S02]  /*0ad0*/  ISETP.NE.AND P1, PT, R13, RZ, P1 ;  /* 0x000000ff0d00720c */ /* 0x000fe40000f25270 */
[----:B------:R-:W-:Y:S02]  /*0ae0*/  SHF.R.U32.HI R11, RZ, R11, R12 ;  /* 0x0000000bff0b7219 */ /* 0x000fe4000001160c */
[----:B------:R-:W-:Y:S02]  /*0af0*/  PLOP3.LUT P0, PT, P0, P1, PT, 0xf8, 0x8f ;  /* 0x00000000008f781c */ /* 0x000fe40000703f70 */
[----:B------:R-:W-:-:S02]  /*0b00*/  SHF.R.U32.HI R13, RZ, 0x1, R11 ;  /* 0x00000001ff0d7819 */ /* 0x000fc4000001160b */
[----:B------:R-:W-:-:S04]  /*0b10*/  SEL R10, RZ, 0x1, !P0 ;  /* 0x00000001ff0a7807 */ /* 0x000fc80004000000 */
[----:B------:R-:W-:-:S04]  /*0b20*/  LOP3.LUT R10, R10, 0x1, R13, 0xf8, !PT ;  /* 0x000000010a0a7812 */ /* 0x000fc800078ef80d */
[----:B------:R-:W-:-:S05]  /*0b30*/  LOP3.LUT R10, R10, R11, RZ, 0xc0, !PT ;  /* 0x0000000b0a0a7212 */ /* 0x000fca00078ec0ff */
[----:B------:R-:W-:-:S05]  /*0b40*/  IMAD.IADD R13, R13, 0x1, R10 ;  /* 0x000000010d0d7824 */ /* 0x000fca00078e020a */
[----:B------:R-:W-:Y:S01]  /*0b50*/  LOP3.LUT R0, R13, R0, RZ, 0xfc, !PT ;  /* 0x000000000d007212 */ /* 0x000fe200078efcff */
[----:B------:R-:W-:Y:S06]  /*0b60*/  BRA `(.L_x_24) ;  /* 0x0000000000107947 */ /* 0x000fec0003800000 */
.L_x_23:
[----:B------:R-:W-:-:S04]  /*0b70*/  LOP3.LUT R0, R0, 0x80000000, RZ, 0xc0, !PT ;  /* 0x8000000000007812 */ /* 0x000fc800078ec0ff */
[----:B------:R-:W-:Y:S01]  /*0b80*/  LOP3.LUT R0, R0, 0x7f800000, RZ, 0xfc, !PT ;  /* 0x7f80000000007812 */ /* 0x000fe200078efcff */
[----:B------:R-:W-:Y:S06]  /*0b90*/  BRA `(.L_x_24) ;  /* 0x0000000000047947 */ /* 0x000fec0003800000 */
.L_x_22:
[----:B------:R-:W-:-:S07]  /*0ba0*/  IMAD R0, R13, 0x800000, R0 ;  /* 0x008000000d007824 */ /* 0x000fce00078e0200 */
.L_x_24:
[----:B------:R-:W-:Y:S05]  /*0bb0*/  BSYNC.RECONVERGENT B2 ;  /* 0x0000000000027941 */ /* 0x000fea0003800200 */
.L_x_21:
[----:B------:R-:W-:Y:S05]  /*0bc0*/  BRA `(.L_x_25) ;  /* 0x0000000000207947 */ /* 0x000fea0003800000 */
.L_x_20:
[----:B------:R-:W-:-:S04]  /*0bd0*/  LOP3.LUT R0, R13, 0x80000000, R12, 0x48, !PT ;  /* 0x800000000d007812 */ /* 0x000fc800078e480c */
[----:B------:R-:W-:Y:S01]  /*0be0*/  LOP3.LUT R0, R0, 0x7f800000, RZ, 0xfc, !PT ;  /* 0x7f80000000007812 */ /* 0x000fe200078efcff */
[----:B------:R-:W-:Y:S06]  /*0bf0*/  BRA `(.L_x_25) ;  /* 0x0000000000147947 */ /* 0x000fec0003800000 */
.L_x_19:
[----:B------:R-:W-:Y:S01]  /*0c00*/  LOP3.LUT R0, R13, 0x80000000, R12, 0x48, !PT ;  /* 0x800000000d007812 */ /* 0x000fe200078e480c */
[----:B------:R-:W-:Y:S06]  /*0c10*/  BRA `(.L_x_25) ;  /* 0x00000000000c7947 */ /* 0x000fec0003800000 */
.L_x_18:
[----:B------:R-:W0:Y:S01]  /*0c20*/  MUFU.RSQ R0, -QNAN ;  /* 0xffc0000000007908 */ /* 0x000e220000001400 */
[----:B------:R-:W-:Y:S05]  /*0c30*/  BRA `(.L_x_25) ;  /* 0x0000000000047947 */ /* 0x000fea0003800000 */
.L_x_17:
[----:B------:R-:W-:-:S07]  /*0c40*/  FADD.FTZ R0, R0, R3 ;  /* 0x0000000300007221 */ /* 0x000fce0000010000 */
.L_x_25:
[----:B------:R-:W-:Y:S05]  /*0c50*/  BSYNC.RECONVERGENT B1 ;  /* 0x0000000000017941 */ /* 0x000fea0003800200 */
.L_x_15:
[----:B------:R-:W-:Y:S02]  /*0c60*/  IMAD.MOV.U32 R10, RZ, RZ, R4 ;  /* 0x000000ffff0a7224 */ /* 0x000fe400078e0004 */
[----:B------:R-:W-:-:S04]  /*0c70*/  IMAD.MOV.U32 R11, RZ, RZ, 0x0 ;  /* 0x00000000ff0b7424 */ /* 0x000fc800078e00ff */
[----:B0-----:R-:W-:Y:S05]  /*0c80*/  RET.REL.NODEC R10 `(_Z24exp_sum_normalize_kernelPfPKfS_ii) ;  /* 0xfffffff00adc7950 */ /* 0x001fea0003c3ffff */
.L_x_26:
        /* <DEDUP_REMOVED lines=15> */
.L_x_34:


//--------------------- .text._Z15find_max_kernelPKfPfii --------------------------
	.section	.text._Z15find_max_kernelPKfPfii,"ax",@progbits
	.align	128
        .global         _Z15find_max_kernelPKfPfii
        .type           _Z15find_max_kernelPKfPfii,@function
        .size           _Z15find_max_kernelPKfPfii,(.L_x_38 - _Z15find_max_kernelPKfPfii)
        .other          _Z15find_max_kernelPKfPfii,@"STO_CUDA_ENTRY STV_DEFAULT"
_Z15find_max_kernelPKfPfii:
.text._Z15find_max_kernelPKfPfii:
[----:B------:R-:W-:Y:S08]  /*0000*/  LDC R1, c[0x0][0x37c] ;  /* 0x0000df00ff017b82 */ /* 0x000ff00000000800 */
[----:B------:R-:W0:Y:S01]  /*0010*/  S2UR UR5, SR_CgaCtaId ;  /* 0x00000000000579c3 */ /* 0x000e220000008800 */
[----:B------:R-:W1:Y:S01]  /*0020*/  S2R R8, SR_TID.X ;  /* 0x0000000000087919 */ /* 0x000e620000002100 */
[----:B------:R-:W-:Y:S01]  /*0030*/  UMOV UR4, 0x400 ;  /* 0x0000040000047882 */ /* 0x000fe20000000000 */
[----:B------:R-:W-:Y:S01]  /*0040*/  IMAD.MOV.U32 R3, RZ, RZ, -0x800000 ;  /* 0xff800000ff037424 */ /* 0x000fe200078e00ff */
[----:B------:R-:W2:Y:S01]  /*0050*/  LDCU.64 UR6, c[0x0][0x358] ;  /* 0x00006b00ff0677ac */ /* 0x000ea20008000a00 */
[----:B------:R-:W3:Y:S01]  /*0060*/  S2R R9, SR_CTAID.X ;  /* 0x0000000000097919 */ /* 0x000ee20000002500 */
[----:B------:R-:W-:Y:S01]  /*0070*/  BSSY.RECONVERGENT B0, `(.L_x_27) ;  /* 0x0000015000007945 */ /* 0x000fe20003800200 */
[----:B0-----:R-:W-:Y:S01]  /*0080*/  ULEA UR4, UR5, UR4, 0x18 ;  /* 0x0000000405047291 */ /* 0x001fe2000f8ec0ff */
[----:B------:R-:W0:Y:S05]  /*0090*/  LDCU UR5, c[0x0][0x394] ;  /* 0x00007280ff0577ac */ /* 0x000e2a0008000800 */
[----:B-1----:R-:W-:-:S05]  /*00a0*/  LEA R0, R8, UR4, 0x2 ;  /* 0x0000000408007c11 */ /* 0x002fca000f8e10ff */
[----:B------:R1:W-:Y:S01]  /*00b0*/  STS [R0], R3 ;  /* 0x0000000300007388 */ /* 0x0003e20000000800 */
[----:B0-----:R-:W-:-:S13]  /*00c0*/  ISETP.GE.AND P0, PT, R8, UR5, PT ;  /* 0x0000000508007c0c */ /* 0x001fda000bf06270 */
[----:B-123--:R-:W-:Y:S05]  /*00d0*/  @P0 BRA `(.L_x_28) ;  /* 0x0000000000380947 */ /* 0x00efea0003800000 */
[----:B------:R-:W0:Y:S01]  /*00e0*/  LDC R11, c[0x0][0x360] ;  /* 0x0000d800ff0b7b82 */ /* 0x000e220000000800 */
[----:B------:R-:W-:Y:S01]  /*00f0*/  BSSY.RECONVERGENT B1, `(.L_x_29) ;  /* 0x000000b000017945 */ /* 0x000fe20003800200 */
[----:B------:R-:W-:Y:S02]  /*0100*/  IMAD.MOV.U32 R7, RZ, RZ, -0x800000 ;  /* 0xff800000ff077424 */ /* 0x000fe400078e00ff */
[----:B------:R-:W-:-:S04]  /*0110*/  IMAD.MOV.U32 R6, RZ, RZ, R8 ;  /* 0x000000ffff067224 */ /* 0x000fc800078e0008 */
[----:B------:R-:W1:Y:S03]  /*0120*/  LDC.64 R4, c[0x0][0x380] ;  /* 0x0000e000ff047b82 */ /* 0x000e660000000a00 */
.L_x_30:
[----:B------:R-:W-:-:S04]  /*0130*/  IMAD R3, R9, UR5, R6 ;  /* 0x0000000509037c24 */ /* 0x000fc8000f8e0206 */
[----:B-1----:R-:W-:-:S06]  /*0140*/  IMAD.WIDE R2, R3, 0x4, R4 ;  /* 0x0000000403027825 */ /* 0x002fcc00078e0204 */
[----:B------:R-:W2:Y:S01]  /*0150*/  LDG.E R2, desc[UR6][R2.64] ;  /* 0x0000000602027981 */ /* 0x000ea2000c1e1900 */
[----:B0-----:R-:W-:-:S04]  /*0160*/  IADD3 R6, PT, PT, R11, R6, RZ ;  /* 0x000000060b067210 */ /* 0x001fc80007ffe0ff */
[----:B------:R-:W-:Y:S02]  /*0170*/  ISETP.GE.AND P0, PT, R6, UR5, PT ;  /* 0x0000000506007c0c */ /* 0x000fe4000bf06270 */
[----:B--2---:R-:W-:-:S11]  /*0180*/  FMNMX R7, R2, R7, !PT ;  /* 0x0000000702077209 */ /* 0x004fd60007800000 */
[----:B------:R-:W-:Y:S05]  /*0190*/  @!P0 BRA `(.L_x_30) ;  /* 0xfffffffc00e48947 */ /* 0x000fea000383ffff */
[----:B------:R-:W-:Y:S05]  /*01a0*/  BSYNC.RECONVERGENT B1 ;  /* 0x0000000000017941 */ /* 0x000fea0003800200 */
.L_x_29:
[----:B------:R0:W-:Y:S02]  /*01b0*/  STS [R0], R7 ;  /* 0x0000000700007388 */ /* 0x0001e40000000800 */
.L_x_28:
[----:B------:R-:W-:Y:S05]  /*01c0*/  BSYNC.RECONVERGENT B0 ;  /* 0x0000000000007941 */ /* 0x000fea0003800200 */
.L_x_27:
[----:B------:R-:W1:Y:S01]  /*01d0*/  LDCU UR4, c[0x0][0x360] ;  /* 0x00006c00ff0477ac */ /* 0x000e620008000800 */
[----:B------:R-:W-:Y:S01]  /*01e0*/  BAR.SYNC.DEFER_BLOCKING 0x0 ;  /* 0x0000000000007b1d */ /* 0x000fe20000010000 */
[----:B------:R-:W-:Y:S01]  /*01f0*/  ISETP.NE.AND P0, PT, R8, RZ, PT ;  /* 0x000000ff0800720c */ /* 0x000fe20003f05270 */
[----:B-1----:R-:W-:-:S09]  /*0200*/  UISETP.GE.U32.AND UP0, UPT, UR4, 0x2, UPT ;  /* 0x000000020400788c */ /* 0x002fd2000bf06070 */
[----:B------:R-:W-:Y:S05]  /*0210*/  BRA.U !UP0, `(.L_x_31) ;  /* 0x0000000108307547 */ /* 0x000fea000b800000 */
[----:B------:R-:W-:-:S07]  /*0220*/  IMAD.U32 R2, RZ, RZ, UR4 ;  /* 0x00000004ff027e24 */ /* 0x000fce000f8e00ff */
.L_x_32:
[----:B------:R-:W-:-:S04]  /*0230*/  SHF.R.U32.HI R5, RZ, 0x1, R2 ;  /* 0x00000001ff057819 */ /* 0x000fc80000011602 */
[----:B------:R-:W-:-:S13]  /*0240*/  ISETP.GE.U32.AND P1, PT, R8, R5, PT ;  /* 0x000000050800720c */ /* 0x000fda0003f26070 */
[----:B------:R-:W-:Y:S01]  /*0250*/  @!P1 IMAD R4, R5, 0x4, R0 ;  /* 0x0000000405049824 */ /* 0x000fe200078e0200 */
[----:B------:R-:W-:Y:S05]  /*0260*/  @!P1 LDS R3, [R0] ;  /* 0x0000000000039984 */ /* 0x000fea0000000800 */
[----:B------:R-:W1:Y:S02]  /*0270*/  @!P1 LDS R4, [R4] ;  /* 0x0000000004049984 */ /* 0x000e640000000800 */
[----:B-1----:R-:W-:-:S05]  /*0280*/  @!P1 FMNMX R3, R3, R4, !PT ;  /* 0x0000000403039209 */ /* 0x002fca0007800000 */
[----:B------:R1:W-:Y:S01]  /*0290*/  @!P1 STS [R0], R3 ;  /* 0x0000000300009388 */ /* 0x0003e20000000800 */
[----:B------:R-:W-:Y:S01]  /*02a0*/  BAR.SYNC.DEFER_BLOCKING 0x0 ;  /* 0x0000000000007b1d */ /* 0x000fe20000010000 */
[----:B------:R-:W-:Y:S02]  /*02b0*/  ISETP.GT.U32.AND P1, PT, R2, 0x3, PT ;  /* 0x000000030200780c */ /* 0x000fe40003f24070 */
[----:B------:R-:W-:-:S11]  /*02c0*/  MOV R2, R5 ;  /* 0x0000000500027202 */ /* 0x000fd60000000f00 */
[----:B-1----:R-:W-:Y:S05]  /*02d0*/  @P1 BRA `(.L_x_32) ;  /* 0xfffffffc00d41947 */ /* 0x002fea000383ffff */
.L_x_31:
[----:B------:R-:W-:Y:S05]  /*02e0*/  @P0 EXIT ;  /* 0x000000000000094d */ /* 0x000fea0003800000 */
[----:B------:R-:W1:Y:S01]  /*02f0*/  S2UR UR5, SR_CgaCtaId ;  /* 0x00000000000579c3 */ /* 0x000e620000008800 */
[----:B------:R-:W-:-:S07]  /*0300*/  UMOV UR4, 0x400 ;  /* 0x0000040000047882 */ /* 0x000fce0000000000 */
[----:B------:R-:W2:Y:S01]  /*0310*/  LDC.64 R2, c[0x0][0x388] ;  /* 0x0000e200ff027b82 */ /* 0x000ea20000000a00 */
[----:B-1----:R-:W-:Y:S01]  /*0320*/  ULEA UR4, UR5, UR4, 0x18 ;  /* 0x0000000405047291 */ /* 0x002fe2000f8ec0ff */
[----:B--2---:R-:W-:-:S08]  /*0330*/  IMAD.WIDE.U32 R2, R9, 0x4, R2 ;  /* 0x0000000409027825 */ /* 0x004fd000078e0002 */
[----:B------:R-:W1:Y:S04]  /*0340*/  LDS R5, [UR4] ;  /* 0x00000004ff057984 */ /* 0x000e680008000800 */
[----:B-1----:R-:W-:Y:S01]  /*0350*/  STG.E desc[UR6][R2.64], R5 ;  /* 0x0000000502007986 */ /* 0x002fe2000c101906 */
[----:B------:R-:W-:Y:S05]  /*0360*/  EXIT ;  /* 0x000000000000794d */ /* 0x000fea0003800000 */
.L_x_33:
        /* <DEDUP_REMOVED lines=9> */
.L_x_38:


//--------------------- .nv.shared._Z19concat_heads_kernelPKfPfiiii --------------------------
	.section	.nv.shared._Z19concat_heads_kernelPKfPfiiii,"aw",@nobits
	.sectionflags	@""
	.align	16
	.zero		1024


//--------------------- .nv.shared.reserved.0     --------------------------
	.section	.nv.shared.reserved.0,"aw",@nobits
	.weak		__nv_reservedSMEM_offset_0_alias
	.size		__nv_reservedSMEM_offset_0_alias, 0, 64
	.other		__nv_reservedSMEM_offset_0_alias,@"STO_CUDA_RESERVED_SHARED STV_DEFAULT"
__nv_reservedSMEM_offset_0_alias:
	.zero		0
	.zero		64


//--------------------- .nv.shared._Z12scale_kernelPffi --------------------------
	.section	.nv.shared._Z12scale_kernelPffi,"aw",@nobits
	.sectionflags	@""
	.align	16
	.zero		1024


//--------------------- .nv.shared._Z24exp_sum_normalize_kernelPfPKfS_ii --------------------------
	.section	.nv.shared._Z24exp_sum_normalize_kernelPfPKfS_ii,"aw",@nobits
	.sectionflags	@""
	.align	16
	.zero		1024


//--------------------- .nv.shared._Z15find_max_kernelPKfPfii --------------------------
	.section	.nv.shared._Z15find_max_kernelPKfPfii,"aw",@nobits
	.sectionflags	@""
	.align	16
	.zero		1024


//--------------------- .nv.constant0._Z19concat_heads_kernelPKfPfiiii --------------------------
	.section	.nv.constant0._Z19concat_heads_kernelPKfPfiiii,"a",@progbits
	.sectionflags	@""
	.align	4
.nv.constant0._Z19concat_heads_kernelPKfPfiiii:
	.zero		928


//--------------------- .nv.constant0._Z12scale_kernelPffi --------------------------
	.section	.nv.constant0._Z12scale_kernelPffi,"a",@progbits
	.sectionflags	@""
	.align	4
.nv.constant0._Z12scale_kernelPffi:
	.zero		912


//--------------------- .nv.constant0._Z24exp_sum_normalize_kernelPfPKfS_ii --------------------------
	.section	.nv.constant0._Z24exp_sum_normalize_kernelPfPKfS_ii,"a",@progbits
	.sectionflags	@""
	.align	4
.nv.constant0._Z24exp_sum_normalize_kernelPfPKfS_ii:
	.zero		928


//--------------------- .nv.constant0._Z15find_max_kernelPKfPfii --------------------------
	.section	.nv.constant0._Z15find_max_kernelPKfPfii,"a",@progbits
	.sectionflags	@""
	.align	4
.nv.constant0._Z15find_max_kernelPKfPfii:
	.zero		920


//--------------------- SYMBOLS --------------------------

	.type		.nv.reservedSmem.offset0,@object
	.size		.nv.reservedSmem.offset0,0x4
	.type		.nv.reservedSmem.cap,@object
	.size		.nv.reservedSmem.cap,0x4
